	.headerflags	@"EF_CUDA_TEXMODE_UNIFIED EF_CUDA_64BIT_ADDRESS EF_CUDA_SM89 EF_CUDA_VIRTUAL_SM(EF_CUDA_SM89)"
	.elftype	@"ET_EXEC"


//--------------------- .nv.info                  --------------------------
	.section	.nv.info,"",@"SHT_CUDA_INFO"
	.align	4


	//----- nvinfo : EIATTR_REGCOUNT
	.align		4
        /*0000*/ 	.byte	0x04, 0x2f
        /*0002*/ 	.short	(.L_1 - .L_0)
	.align		4
.L_0:
        /*0004*/ 	.word	index@(triton__0d1d2d3d4d5de)
        /*0008*/ 	.word	0x00000048


	//----- nvinfo : EIATTR_MAX_STACK_SIZE
	.align		4
.L_1:
        /*000c*/ 	.byte	0x04, 0x23
        /*000e*/ 	.short	(.L_3 - .L_2)
	.align		4
.L_2:
        /*0010*/ 	.word	index@(triton__0d1d2d3d4d5de)
        /*0014*/ 	.word	0x00000000


	//----- nvinfo : EIATTR_MIN_STACK_SIZE
	.align		4
.L_3:
        /*0018*/ 	.byte	0x04, 0x12
        /*001a*/ 	.short	(.L_5 - .L_4)
	.align		4
.L_4:
        /*001c*/ 	.word	index@(triton__0d1d2d3d4d5de)
        /*0020*/ 	.word	0x00000000


	//----- nvinfo : EIATTR_FRAME_SIZE
	.align		4
.L_5:
        /*0024*/ 	.byte	0x04, 0x11
        /*0026*/ 	.short	(.L_7 - .L_6)
	.align		4
.L_6:
        /*0028*/ 	.word	index@(triton__0d1d2d3d4d5de)
        /*002c*/ 	.word	0x00000000
.L_7:


//--------------------- .nv.info.triton__0d1d2d3d4d5de --------------------------
	.section	.nv.info.triton__0d1d2d3d4d5de,"",@"SHT_CUDA_INFO"
	.align	4


	//----- nvinfo : EIATTR_CUDA_API_VERSION
	.align		4
        /*0000*/ 	.byte	0x04, 0x37
        /*0002*/ 	.short	(.L_9 - .L_8)
.L_8:
        /*0004*/ 	.word	0x0000007b


	//----- nvinfo : EIATTR_PARAM_CBANK
	.align		4
.L_9:
        /*0008*/ 	.byte	0x04, 0x0a
        /*000a*/ 	.short	(.L_11 - .L_10)
	.align		4
.L_10:
        /*000c*/ 	.word	index@(.nv.constant0.triton__0d1d2d3d4d5de)
        /*0010*/ 	.short	0x0160
        /*0012*/ 	.short	0x0030


	//----- nvinfo : EIATTR_CBANK_PARAM_SIZE
	.align		4
.L_11:
        /*0014*/ 	.byte	0x03, 0x19
        /*0016*/ 	.short	0x0030


	//----- nvinfo : EIATTR_KPARAM_INFO
	.align		4
        /*0018*/ 	.byte	0x04, 0x17
        /*001a*/ 	.short	(.L_13 - .L_12)
.L_12:
        /*001c*/ 	.word	0x00000000
        /*0020*/ 	.short	0x0005
        /*0022*/ 	.short	0x0028
        /*0024*/ 	.byte	0x00, 0xf0, 0x21, 0x00


	//----- nvinfo : EIATTR_KPARAM_INFO
	.align		4
.L_13:
        /*0028*/ 	.byte	0x04, 0x17
        /*002a*/ 	.short	(.L_15 - .L_14)
.L_14:
        /*002c*/ 	.word	0x00000000
        /*0030*/ 	.short	0x0004
        /*0032*/ 	.short	0x0020
        /*0034*/ 	.byte	0x00, 0xf0, 0x21, 0x00


	//----- nvinfo : EIATTR_KPARAM_INFO
	.align		4
.L_15:
        /*0038*/ 	.byte	0x04, 0x17
        /*003a*/ 	.short	(.L_17 - .L_16)
.L_16:
        /*003c*/ 	.word	0x00000000
        /*0040*/ 	.short	0x0003
        /*0042*/ 	.short	0x0018
        /*0044*/ 	.byte	0x00, 0xf0, 0x21, 0x00


	//----- nvinfo : EIATTR_KPARAM_INFO
	.align		4
.L_17:
        /*0048*/ 	.byte	0x04, 0x17
        /*004a*/ 	.short	(.L_19 - .L_18)
.L_18:
        /*004c*/ 	.word	0x00000000
        /*0050*/ 	.short	0x0002
        /*0052*/ 	.short	0x0010
        /*0054*/ 	.byte	0x00, 0xf0, 0x21, 0x00


	//----- nvinfo : EIATTR_KPARAM_INFO
	.align		4
.L_19:
        /*0058*/ 	.byte	0x04, 0x17
        /*005a*/ 	.short	(.L_21 - .L_20)
.L_20:
        /*005c*/ 	.word	0x00000000
        /*0060*/ 	.short	0x0001
        /*0062*/ 	.short	0x0008
        /*0064*/ 	.byte	0x00, 0xf0, 0x21, 0x00


	//----- nvinfo : EIATTR_KPARAM_INFO
	.align		4
.L_21:
        /*0068*/ 	.byte	0x04, 0x17
        /*006a*/ 	.short	(.L_23 - .L_22)
.L_22:
        /*006c*/ 	.word	0x00000000
        /*0070*/ 	.short	0x0000
        /*0072*/ 	.short	0x0000
        /*0074*/ 	.byte	0x00, 0xf0, 0x21, 0x00


	//----- nvinfo : EIATTR_MAXREG_COUNT
	.align		4
.L_23:
        /*0078*/ 	.byte	0x03, 0x1b
        /*007a*/ 	.short	0x00ff


	//----- nvinfo : EIATTR_EXIT_INSTR_OFFSETS
	.align		4
        /*007c*/ 	.byte	0x04, 0x1c
        /*007e*/ 	.short	(.L_25 - .L_24)


	//   ....[0]....
.L_24:
        /*0080*/ 	.word	0x00002270


	//----- nvinfo : EIATTR_MAX_THREADS
	.align		4
.L_25:
        /*0084*/ 	.byte	0x04, 0x05
        /*0086*/ 	.short	(.L_27 - .L_26)
.L_26:
        /*0088*/ 	.word	0x00000080
        /*008c*/ 	.word	0x00000001
        /*0090*/ 	.word	0x00000001
.L_27:


//--------------------- .nv.rel.action            --------------------------
	.section	.nv.rel.action,"",@"SHT_CUDA_RELOCINFO"
	.align	8
	.sectionentsize	8
        /*0000*/ 	.byte	0x73, 0x00, 0x00, 0x00, 0x00, 0x00, 0x00, 0x00, 0x00, 0x00, 0x00, 0x11, 0x25, 0x00, 0x05, 0x36


//--------------------- .nv.constant0.triton__0d1d2d3d4d5de --------------------------
	.section	.nv.constant0.triton__0d1d2d3d4d5de,"a",@progbits
	.align	4
.nv.constant0.triton__0d1d2d3d4d5de:
	.zero		400


//--------------------- .text.triton__0d1d2d3d4d5de --------------------------
	.section	.text.triton__0d1d2d3d4d5de,"ax",@progbits
	.sectioninfo	@"SHI_REGISTERS=72"
	.align	128
        .global         triton__0d1d2d3d4d5de
        .type           triton__0d1d2d3d4d5de,@function
        .size           triton__0d1d2d3d4d5de,(.L_x_1 - triton__0d1d2d3d4d5de)
        .other          triton__0d1d2d3d4d5de,@"STO_CUDA_ENTRY STV_DEFAULT"
triton__0d1d2d3d4d5de:
.text.triton__0d1d2d3d4d5de:
[----:B------:R-:W-:-:S02]  /*0000*/  IMAD.MOV.U32 R1, RZ, RZ, c[0x0][0x28] ;  /* 0x00000a00ff017624 */ /* 0x000fc400078e00ff */
[----:B------:R-:W0:Y:S01]  /*0010*/  S2R R61, SR_TID.X ;  /* 0x00000000003d7919 */ /* 0x000e220000002100 */
[----:B------:R-:W-:Y:S01]  /*0020*/  PRMT R21, RZ, 0x7610, R21 ;  /* 0x00007610ff157816 */ /* 0x000fe20000000015 */
[----:B------:R-:W-:Y:S01]  /*0030*/  ULDC.64 UR4, c[0x0][0x118] ;  /* 0x0000460000047ab9 */ /* 0x000fe20000000a00 */
[----:B------:R-:W-:Y:S01]  /*0040*/  PRMT R25, RZ, 0x7610, R25 ;  /* 0x00007610ff197816 */ /* 0x000fe20000000019 */
[----:B------:R-:W1:Y:S01]  /*0050*/  S2R R55, SR_CTAID.X ;  /* 0x0000000000377919 */ /* 0x000e620000002500 */
[----:B0-----:R-:W-:Y:S02]  /*0060*/  IMAD.SHL.U32 R61, R61, 0x8, RZ ;  /* 0x000000083d3d7824 */ /* 0x001fe400078e00ff */
[----:B-1----:R-:W-:-:S03]  /*0070*/  IMAD.WIDE R30, R55, 0x400, RZ ;  /* 0x00000400371e7825 */ /* 0x002fc600078e02ff */
[----:B------:R-:W-:Y:S02]  /*0080*/  LOP3.LUT R61, R61, 0x3f8, RZ, 0xc0, !PT ;  /* 0x000003f83d3d7812 */ /* 0x000fe400078ec0ff */
[----:B------:R-:W-:Y:S02]  /*0090*/  SHF.R.S32.HI R4, RZ, 0x1f, R31 ;  /* 0x0000001fff047819 */ /* 0x000fe4000001141f */
[----:B------:R-:W-:Y:S02]  /*00a0*/  LOP3.LUT R3, R30, R61, RZ, 0xfc, !PT ;  /* 0x0000003d1e037212 */ /* 0x000fe400078efcff */
[----:B------:R-:W-:Y:S02]  /*00b0*/  SHF.R.U32.HI R8, RZ, 0xb, R4 ;  /* 0x0000000bff087819 */ /* 0x000fe40000011604 */
[-C--:B------:R-:W-:Y:S02]  /*00c0*/  LEA.HI R2, P0, R4, R3.reuse, RZ, 0x8 ;  /* 0x0000000304027211 */ /* 0x080fe400078140ff */
[----:B------:R-:W-:-:S02]  /*00d0*/  IADD3 R59, P1, R8, R3, RZ ;  /* 0x00000003083b7210 */ /* 0x000fc40007f3e0ff */
[--C-:B------:R-:W-:Y:S01]  /*00e0*/  SHF.R.U32.HI R6, RZ, 0x18, R31.reuse ;  /* 0x00000018ff067819 */ /* 0x100fe2000001161f */
[----:B------:R-:W-:Y:S01]  /*00f0*/  IMAD.X R9, RZ, RZ, R31, P0 ;  /* 0x000000ffff097224 */ /* 0x000fe200000e061f */
[----:B------:R-:W-:Y:S01]  /*0100*/  LOP3.LUT R27, R30, 0x6, R61, 0xfe, !PT ;  /* 0x000000061e1b7812 */ /* 0x000fe200078efe3d */
[----:B------:R-:W-:Y:S01]  /*0110*/  IMAD.X R58, RZ, RZ, R31, P1 ;  /* 0x000000ffff3a7224 */ /* 0x000fe200008e061f */
[----:B------:R-:W-:Y:S02]  /*0120*/  LEA.HI R51, P3, R4, R3, RZ, 0x19 ;  /* 0x0000000304337211 */ /* 0x000fe4000787c8ff */
[----:B------:R-:W-:Y:S02]  /*0130*/  SHF.R.S64 R2, R2, 0x8, R9 ;  /* 0x0000000802027819 */ /* 0x000fe40000001009 */
[--C-:B------:R-:W-:Y:S02]  /*0140*/  SHF.R.S64 R0, R59, 0x15, R58.reuse ;  /* 0x000000153b007819 */ /* 0x100fe4000000103a */
[----:B------:R-:W-:-:S02]  /*0150*/  SHF.R.S32.HI R5, RZ, 0x15, R58 ;  /* 0x00000015ff057819 */ /* 0x000fc4000001143a */
[----:B------:R-:W-:Y:S02]  /*0160*/  SHF.R.S32.HI R7, RZ, 0x1f, R9 ;  /* 0x0000001fff077819 */ /* 0x000fe40000011409 */
[----:B------:R-:W-:Y:S02]  /*0170*/  LEA.HI R5, R5, R0, RZ, 0x4 ;  /* 0x0000000005057211 */ /* 0x000fe400078f20ff */
[-C--:B------:R-:W-:Y:S02]  /*0180*/  LEA.HI R7, P2, R7, R2.reuse, RZ, 0xd ;  /* 0x0000000207077211 */ /* 0x080fe400078568ff */
[----:B------:R-:W-:Y:S02]  /*0190*/  LOP3.LUT R5, R5, 0xfff0, RZ, 0xc0, !PT ;  /* 0x0000fff005057812 */ /* 0x000fe400078ec0ff */
[----:B------:R-:W-:Y:S02]  /*01a0*/  LOP3.LUT R7, R7, 0xffffe000, RZ, 0xc0, !PT ;  /* 0xffffe00007077812 */ /* 0x000fe400078ec0ff */
[----:B------:R-:W-:Y:S01]  /*01b0*/  IADD3 R10, P0, R6, R27, RZ ;  /* 0x0000001b060a7210 */ /* 0x000fe20007f1e0ff */
[----:B------:R-:W-:Y:S01]  /*01c0*/  IMAD.IADD R5, R0, 0x1, -R5 ;  /* 0x0000000100057824 */ /* 0x000fe200078e0a05 */
[----:B------:R-:W-:-:S02]  /*01d0*/  IADD3 R7, P1, -R7, R2, RZ ;  /* 0x0000000207077210 */ /* 0x000fc40007f3e1ff */
[----:B------:R-:W-:Y:S01]  /*01e0*/  LOP3.LUT R2, R10, 0xffffff00, RZ, 0xc0, !PT ;  /* 0xffffff000a027812 */ /* 0x000fe200078ec0ff */
[--C-:B------:R-:W-:Y:S01]  /*01f0*/  IMAD.X R13, RZ, RZ, R31.reuse, P0 ;  /* 0x000000ffff0d7224 */ /* 0x100fe200000e061f */
[----:B------:R-:W-:Y:S01]  /*0200*/  LOP3.LUT R0, R5, 0x80, RZ, 0xc0, !PT ;  /* 0x0000008005007812 */ /* 0x000fe200078ec0ff */
[----:B------:R-:W-:Y:S01]  /*0210*/  IMAD.X R10, RZ, RZ, R31, P3 ;  /* 0x000000ffff0a7224 */ /* 0x000fe200018e061f */
[----:B------:R-:W-:Y:S01]  /*0220*/  IADD3 R11, P0, -R2, R27, RZ ;  /* 0x0000001b020b7210 */ /* 0x000fe20007f1e1ff */
[----:B------:R-:W-:Y:S01]  /*0230*/  IMAD.SHL.U32 R50, R7, 0x4000, RZ ;  /* 0x0000400007327824 */ /* 0x000fe200078e00ff */
[----:B------:R-:W-:Y:S02]  /*0240*/  LEA.HI R0, R0, R5, RZ, 0x19 ;  /* 0x0000000500007211 */ /* 0x000fe400078fc8ff */
[----:B------:R-:W-:Y:S01]  /*0250*/  SHF.R.S32.HI R9, RZ, 0x8, R9 ;  /* 0x00000008ff097819 */ /* 0x000fe20000011409 */
[----:B------:R-:W-:Y:S01]  /*0260*/  IMAD.X R14, R31, 0x1, ~R13, P0 ;  /* 0x000000011f0e7824 */ /* 0x000fe200000e0e0d */
[----:B------:R-:W-:-:S02]  /*0270*/  LOP3.LUT R2, R0, 0xfe, RZ, 0xc0, !PT ;  /* 0x000000fe00027812 */ /* 0x000fc400078ec0ff */
[----:B------:R-:W-:Y:S02]  /*0280*/  PRMT R4, R0, 0x8880, RZ ;  /* 0x0000888000047816 */ /* 0x000fe400000000ff */
[----:B------:R-:W-:Y:S01]  /*0290*/  SHF.L.U64.HI R10, R51, 0x2, R10 ;  /* 0x00000002330a7819 */ /* 0x000fe2000001020a */
[----:B------:R-:W-:Y:S01]  /*02a0*/  IMAD.MOV R13, RZ, RZ, -R2 ;  /* 0x000000ffff0d7224 */ /* 0x000fe200078e0a02 */
[----:B------:R-:W-:Y:S01]  /*02b0*/  SHF.R.S32.HI R0, RZ, 0x1, R4 ;  /* 0x00000001ff007819 */ /* 0x000fe20000011404 */
[----:B------:R-:W-:Y:S01]  /*02c0*/  IMAD.X R4, RZ, RZ, R9, P2 ;  /* 0x000000ffff047224 */ /* 0x000fe200010e0609 */
[----:B------:R-:W-:Y:S01]  /*02d0*/  LEA R12, P2, R11, c[0x0][0x160], 0x1 ;  /* 0x000058000b0c7a11 */ /* 0x000fe200078408ff */
[----:B------:R-:W-:Y:S01]  /*02e0*/  IMAD.SHL.U32 R51, R51, 0x4, RZ ;  /* 0x0000000433337824 */ /* 0x000fe200078e00ff */
[----:B------:R-:W-:Y:S02]  /*02f0*/  PRMT R47, R0, 0x9910, RZ ;  /* 0x00009910002f7816 */ /* 0x000fe400000000ff */
[----:B------:R-:W-:-:S02]  /*0300*/  PRMT R0, R13, 0x7710, RZ ;  /* 0x000077100d007816 */ /* 0x000fc400000000ff */
[----:B------:R-:W-:Y:S02]  /*0310*/  LOP3.LUT R2, R4, 0x3ffff, RZ, 0xc0, !PT ;  /* 0x0003ffff04027812 */ /* 0x000fe400078ec0ff */
[----:B------:R-:W-:Y:S01]  /*0320*/  LEA.HI.X R13, R11, c[0x0][0x164], R14, 0x1, P2 ;  /* 0x000059000b0d7a11 */ /* 0x000fe200010f0c0e */
[----:B------:R-:W-:Y:S01]  /*0330*/  IMAD.IADD R0, R0, 0x1, R5 ;  /* 0x0000000100007824 */ /* 0x000fe200078e0205 */
[----:B------:R-:W-:Y:S01]  /*0340*/  LOP3.LUT R51, R51, 0xf8000000, RZ, 0xc0, !PT ;  /* 0xf800000033337812 */ /* 0x000fe200078ec0ff */
[----:B------:R-:W-:Y:S01]  /*0350*/  IMAD.X R2, R9, 0x1, ~R2, P1 ;  /* 0x0000000109027824 */ /* 0x000fe200008e0e02 */
[----:B------:R-:W-:Y:S01]  /*0360*/  ISETP.GE.U32.AND P0, PT, R11, 0x80, PT ;  /* 0x000000800b00780c */ /* 0x000fe20003f06070 */
[----:B------:R-:W-:Y:S01]  /*0370*/  IMAD.WIDE R12, R47, 0x800, R12 ;  /* 0x000008002f0c7825 */ /* 0x000fe200078e020c */
[----:B------:R-:W-:Y:S02]  /*0380*/  LOP3.LUT R0, R0, 0xffff, RZ, 0xc0, !PT ;  /* 0x0000ffff00007812 */ /* 0x000fe400078ec0ff */
[----:B------:R-:W-:-:S02]  /*0390*/  SHF.L.U64.HI R7, R7, 0xe, R2 ;  /* 0x0000000e07077819 */ /* 0x000fc40000010202 */
[----:B------:R-:W-:Y:S02]  /*03a0*/  IADD3 R22, P1, P2, R51, R12, R50 ;  /* 0x0000000c33167210 */ /* 0x000fe40007a3e032 */
[----:B------:R-:W-:Y:S02]  /*03b0*/  LOP3.LUT R5, R30, 0x5, R61, 0xfe, !PT ;  /* 0x000000051e057812 */ /* 0x000fe400078efe3d */
[----:B------:R-:W-:Y:S02]  /*03c0*/  PRMT R17, R0, 0x8880, RZ ;  /* 0x0000888000117816 */ /* 0x000fe400000000ff */
[----:B------:R-:W-:Y:S02]  /*03d0*/  IADD3.X R23, R10, R13, R7, P1, P2 ;  /* 0x0000000d0a177210 */ /* 0x000fe40000fe4407 */
[----:B------:R-:W-:Y:S02]  /*03e0*/  ISETP.GE.AND.EX P0, PT, R14, RZ, PT, P0 ;  /* 0x000000ff0e00720c */ /* 0x000fe40003f06300 */
[----:B------:R-:W-:Y:S01]  /*03f0*/  IADD3 R0, P1, R6, R5, RZ ;  /* 0x0000000506007210 */ /* 0x000fe20007f3e0ff */
[----:B------:R-:W-:Y:S01]  /*0400*/  IMAD.WIDE R44, R17, 0x200, R22 ;  /* 0x00000200112c7825 */ /* 0x000fe200078e0216 */
[----:B------:R-:W-:-:S02]  /*0410*/  ISETP.GT.U32.AND P3, PT, R11, 0x7f, PT ;  /* 0x0000007f0b00780c */ /* 0x000fc40003f64070 */
[----:B------:R-:W-:Y:S01]  /*0420*/  LOP3.LUT R0, R0, 0xffffff00, RZ, 0xc0, !PT ;  /* 0xffffff0000007812 */ /* 0x000fe200078ec0ff */
[----:B------:R-:W-:Y:S01]  /*0430*/  IMAD.X R9, RZ, RZ, R31, P1 ;  /* 0x000000ffff097224 */ /* 0x000fe200008e061f */
[----:B------:R-:W-:Y:S02]  /*0440*/  ISETP.GT.AND.EX P3, PT, R14, RZ, PT, P3 ;  /* 0x000000ff0e00720c */ /* 0x000fe40003f64330 */
[----:B------:R-:W-:Y:S02]  /*0450*/  IADD3 R0, P1, -R0, R5, RZ ;  /* 0x0000000500007210 */ /* 0x000fe40007f3e1ff */
[----:B------:R-:W-:Y:S01]  /*0460*/  PRMT R4, RZ, 0x7610, R4 ;  /* 0x00007610ff047816 */ /* 0x000fe20000000004 */
[----:B------:R-:W2:Y:S01]  /*0470*/  @!P0 LDG.E.U16 R21, [R44.64+0x100] ;  /* 0x000100042c158981 */ /* 0x000ea2000c1e1500 */
[----:B------:R-:W-:Y:S01]  /*0480*/  PRMT R2, RZ, 0x7610, R2 ;  /* 0x00007610ff027816 */ /* 0x000fe20000000002 */
[----:B------:R-:W-:Y:S01]  /*0490*/  IMAD.X R9, R31, 0x1, ~R9, P1 ;  /* 0x000000011f097824 */ /* 0x000fe200008e0e09 */
[C---:B------:R-:W-:Y:S01]  /*04a0*/  LEA R12, P1, R0.reuse, c[0x0][0x160], 0x1 ;  /* 0x00005800000c7a11 */ /* 0x040fe200078208ff */
[----:B------:R0:W3:Y:S01]  /*04b0*/  @!P0 LDG.E.U16 R25, [R22.64+0x500] ;  /* 0x0005000416198981 */ /* 0x0000e2000c1e1500 */
[----:B------:R-:W-:-:S02]  /*04c0*/  ISETP.GE.U32.AND P4, PT, R0, 0x80, PT ;  /* 0x000000800000780c */ /* 0x000fc40003f86070 */
[C---:B------:R-:W-:Y:S01]  /*04d0*/  LEA.HI.X R13, R0.reuse, c[0x0][0x164], R9, 0x1, P1 ;  /* 0x00005900000d7a11 */ /* 0x040fe200008f0c09 */
[----:B------:R-:W4:Y:S01]  /*04e0*/  @P3 LDG.E.U16 R4, [R44.64+-0x100] ;  /* 0xffff00042c043981 */ /* 0x000f22000c1e1500 */
[----:B------:R-:W-:Y:S02]  /*04f0*/  ISETP.GE.AND.EX P4, PT, R9, RZ, PT, P4 ;  /* 0x000000ff0900720c */ /* 0x000fe40003f86340 */
[----:B------:R-:W-:Y:S01]  /*0500*/  ISETP.GT.U32.AND P5, PT, R0, 0x7f, PT ;  /* 0x0000007f0000780c */ /* 0x000fe20003fa4070 */
[----:B------:R0:W5:Y:S01]  /*0510*/  @P3 LDG.E.U16 R2, [R22.64+0x300] ;  /* 0x0003000416023981 */ /* 0x000162000c1e1500 */
[----:B------:R-:W-:Y:S01]  /*0520*/  IMAD.WIDE R12, R47, 0x800, R12 ;  /* 0x000008002f0c7825 */ /* 0x000fe200078e020c */
[----:B------:R-:W-:Y:S02]  /*0530*/  PRMT R18, RZ, 0x7610, R18 ;  /* 0x00007610ff127816 */ /* 0x000fe40000000012 */
[----:B------:R-:W-:Y:S02]  /*0540*/  ISETP.GT.AND.EX P5, PT, R9, RZ, PT, P5 ;  /* 0x000000ff0900720c */ /* 0x000fe40003fa4350 */
[----:B------:R-:W-:-:S02]  /*0550*/  IADD3 R12, P1, P2, R51, R12, R50 ;  /* 0x0000000c330c7210 */ /* 0x000fc40007a3e032 */
[----:B------:R-:W-:Y:S02]  /*0560*/  PRMT R24, RZ, 0x7610, R24 ;  /* 0x00007610ff187816 */ /* 0x000fe40000000018 */
[----:B------:R-:W-:Y:S01]  /*0570*/  IADD3.X R13, R10, R13, R7, P1, P2 ;  /* 0x0000000d0a0d7210 */ /* 0x000fe20000fe4407 */
[----:B0-----:R0:W5:Y:S01]  /*0580*/  LDG.E.U16 R23, [R22.64+0x400] ;  /* 0x0004000416177981 */ /* 0x001162000c1e1500 */
[----:B------:R-:W-:Y:S02]  /*0590*/  PRMT R16, RZ, 0x7610, R16 ;  /* 0x00007610ff107816 */ /* 0x000fe40000000010 */
[----:B------:R-:W-:Y:S01]  /*05a0*/  PRMT R11, RZ, 0x7610, R11 ;  /* 0x00007610ff0b7816 */ /* 0x000fe2000000000b */
[----:B------:R-:W-:Y:S01]  /*05b0*/  IMAD.WIDE R42, R17, 0x200, R12 ;  /* 0x00000200112a7825 */ /* 0x000fe200078e020c */
[----:B------:R-:W5:Y:S04]  /*05c0*/  @!P4 LDG.E.U16 R18, [R12.64+0x500] ;  /* 0x000500040c12c981 */ /* 0x000f68000c1e1500 */
[----:B------:R-:W5:Y:S04]  /*05d0*/  @P5 LDG.E.U16 R16, [R12.64+0x300] ;  /* 0x000300040c105981 */ /* 0x000f68000c1e1500 */
[----:B------:R-:W5:Y:S04]  /*05e0*/  @!P4 LDG.E.U16 R24, [R42.64+0x100] ;  /* 0x000100042a18c981 */ /* 0x000f68000c1e1500 */
[----:B------:R-:W5:Y:S01]  /*05f0*/  @P5 LDG.E.U16 R11, [R42.64+-0x100] ;  /* 0xffff00042a0b5981 */ /* 0x000f62000c1e1500 */
[----:B------:R-:W-:-:S02]  /*0600*/  LOP3.LUT R49, R30, 0x4, R61, 0xfe, !PT ;  /* 0x000000041e317812 */ /* 0x000fc400078efe3d */
[----:B------:R-:W-:Y:S01]  /*0610*/  LOP3.LUT R29, R30, 0x3, R61, 0xfe, !PT ;  /* 0x000000031e1d7812 */ /* 0x000fe200078efe3d */
[----:B0-----:R0:W5:Y:S01]  /*0620*/  LDG.E.U16 R22, [R44.64] ;  /* 0x000000042c167981 */ /* 0x001162000c1e1500 */
[----:B------:R-:W-:-:S04]  /*0630*/  IADD3 R0, P1, R6, R49, RZ ;  /* 0x0000003106007210 */ /* 0x000fc80007f3e0ff */
[----:B------:R-:W-:Y:S01]  /*0640*/  LOP3.LUT R0, R0, 0xffffff00, RZ, 0xc0, !PT ;  /* 0xffffff0000007812 */ /* 0x000fe200078ec0ff */
[----:B------:R-:W-:-:S03]  /*0650*/  IMAD.X R9, RZ, RZ, R31, P1 ;  /* 0x000000ffff097224 */ /* 0x000fc600008e061f */
[----:B------:R-:W-:-:S05]  /*0660*/  IADD3 R0, P1, -R0, R49, RZ ;  /* 0x0000003100007210 */ /* 0x000fca0007f3e1ff */
[----:B------:R-:W-:Y:S01]  /*0670*/  IMAD.X R9, R31, 0x1, ~R9, P1 ;  /* 0x000000011f097824 */ /* 0x000fe200008e0e09 */
[----:B------:R-:W-:-:S04]  /*0680*/  LEA R14, P1, R0, c[0x0][0x160], 0x1 ;  /* 0x00005800000e7a11 */ /* 0x000fc800078208ff */
[----:B------:R-:W-:-:S05]  /*0690*/  LEA.HI.X R15, R0, c[0x0][0x164], R9, 0x1, P1 ;  /* 0x00005900000f7a11 */ /* 0x000fca00008f0c09 */
[----:B------:R-:W-:-:S05]  /*06a0*/  IMAD.WIDE R14, R47, 0x800, R14 ;  /* 0x000008002f0e7825 */ /* 0x000fca00078e020e */
[----:B------:R-:W-:-:S04]  /*06b0*/  IADD3 R66, P2, P6, R51, R14, R50 ;  /* 0x0000000e33427210 */ /* 0x000fc80007e5e032 */
[----:B------:R-:W-:Y:S02]  /*06c0*/  IADD3.X R67, R10, R15, R7, P2, P6 ;  /* 0x0000000f0a437210 */ /* 0x000fe400017ec407 */
[----:B------:R-:W-:-:S04]  /*06d0*/  ISETP.GT.U32.AND P2, PT, R0, 0x7f, PT ;  /* 0x0000007f0000780c */ /* 0x000fc80003f44070 */
[----:B------:R-:W-:Y:S02]  /*06e0*/  ISETP.GT.AND.EX P2, PT, R9, RZ, PT, P2 ;  /* 0x000000ff0900720c */ /* 0x000fe40003f44320 */
[----:B------:R-:W-:Y:S01]  /*06f0*/  ISETP.GE.U32.AND P1, PT, R0, 0x80, PT ;  /* 0x000000800000780c */ /* 0x000fe20003f26070 */
[----:B------:R-:W-:Y:S01]  /*0700*/  IMAD.WIDE R32, R17, 0x200, R66 ;  /* 0x0000020011207825 */ /* 0x000fe200078e0242 */
[----:B------:R-:W-:Y:S02]  /*0710*/  PRMT R0, RZ, 0x7610, R0 ;  /* 0x00007610ff007816 */ /* 0x000fe40000000000 */
[----:B------:R-:W-:-:S07]  /*0720*/  ISETP.GE.AND.EX P1, PT, R9, RZ, PT, P1 ;  /* 0x000000ff0900720c */ /* 0x000fce0003f26310 */
[----:B------:R-:W5:Y:S01]  /*0730*/  @P2 LDG.E.U16 R0, [R32.64+-0x100] ;  /* 0xffff000420002981 */ /* 0x000f62000c1e1500 */
[----:B------:R-:W-:Y:S02]  /*0740*/  PRMT R15, RZ, 0x7610, R15 ;  /* 0x00007610ff0f7816 */ /* 0x000fe4000000000f */
[----:B------:R-:W-:Y:S02]  /*0750*/  PRMT R9, RZ, 0x7610, R9 ;  /* 0x00007610ff097816 */ /* 0x000fe40000000009 */
[----:B------:R-:W-:Y:S02]  /*0760*/  PRMT R14, RZ, 0x7610, R14 ;  /* 0x00007610ff0e7816 */ /* 0x000fe4000000000e */
[----:B------:R-:W5:Y:S04]  /*0770*/  @!P1 LDG.E.U16 R15, [R32.64+0x100] ;  /* 0x00010004200f9981 */ /* 0x000f68000c1e1500 */
[----:B------:R-:W5:Y:S04]  /*0780*/  @!P1 LDG.E.U16 R9, [R66.64+0x500] ;  /* 0x0005000442099981 */ /* 0x000f68000c1e1500 */
[----:B------:R-:W5:Y:S01]  /*0790*/  @P2 LDG.E.U16 R14, [R66.64+0x300] ;  /* 0x00030004420e2981 */ /* 0x000f62000c1e1500 */
[----:B------:R-:W-:-:S04]  /*07a0*/  IADD3 R26, P6, R6, R29, RZ ;  /* 0x0000001d061a7210 */ /* 0x000fc80007fde0ff */
[----:B------:R-:W-:Y:S01]  /*07b0*/  LOP3.LUT R26, R26, 0xffffff00, RZ, 0xc0, !PT ;  /* 0xffffff001a1a7812 */ /* 0x000fe200078ec0ff */
[----:B------:R-:W-:-:S03]  /*07c0*/  IMAD.X R37, RZ, RZ, R31, P6 ;  /* 0x000000ffff257224 */ /* 0x000fc600030e061f */
[----:B------:R-:W-:Y:S02]  /*07d0*/  IADD3 R26, P6, -R26, R29, RZ ;  /* 0x0000001d1a1a7210 */ /* 0x000fe40007fde1ff */
[----:B------:R-:W-:-:S03]  /*07e0*/  LOP3.LUT R19, R30, 0x2, R61, 0xfe, !PT ;  /* 0x000000021e137812 */ /* 0x000fc600078efe3d */
[----:B------:R-:W-:Y:S01]  /*07f0*/  IMAD.X R37, R31, 0x1, ~R37, P6 ;  /* 0x000000011f257824 */ /* 0x000fe200030e0e25 */
[----:B------:R-:W-:Y:S02]  /*0800*/  LEA R20, P6, R26, c[0x0][0x160], 0x1 ;  /* 0x000058001a147a11 */ /* 0x000fe400078c08ff */
[----:B------:R-:W-:Y:S02]  /*0810*/  PRMT R40, RZ, 0x7610, R40 ;  /* 0x00007610ff287816 */ /* 0x000fe40000000028 */
[----:B------:R-:W-:Y:S02]  /*0820*/  PRMT R39, RZ, 0x7610, R39 ;  /* 0x00007610ff277816 */ /* 0x000fe40000000027 */
[----:B------:R-:W-:Y:S02]  /*0830*/  PRMT R48, RZ, 0x7610, R48 ;  /* 0x00007610ff307816 */ /* 0x000fe40000000030 */
[----:B------:R-:W-:Y:S02]  /*0840*/  PRMT R46, RZ, 0x7610, R46 ;  /* 0x00007610ff2e7816 */ /* 0x000fe4000000002e */
[----:B------:R-:W-:-:S02]  /*0850*/  PRMT R36, RZ, 0x7610, R36 ;  /* 0x00007610ff247816 */ /* 0x000fc40000000024 */
[----:B--2---:R-:W-:Y:S02]  /*0860*/  SEL R28, R21, RZ, !P0 ;  /* 0x000000ff151c7207 */ /* 0x004fe40004000000 */
[----:B---3--:R-:W-:-:S03]  /*0870*/  SEL R35, R25, RZ, !P0 ;  /* 0x000000ff19237207 */ /* 0x008fc60004000000 */
[----:B------:R-:W-:Y:S01]  /*0880*/  IMAD.U32 R25, R28, 0x10000, RZ ;  /* 0x000100001c197824 */ /* 0x000fe200078e00ff */
[----:B----4-:R-:W-:Y:S01]  /*0890*/  SEL R28, R4, RZ, P3 ;  /* 0x000000ff041c7207 */ /* 0x010fe20001800000 */
[----:B------:R-:W-:Y:S01]  /*08a0*/  IMAD.U32 R4, R35, 0x10000, RZ ;  /* 0x0001000023047824 */ /* 0x000fe200078e00ff */
[----:B------:R-:W-:Y:S02]  /*08b0*/  LEA.HI.X R21, R26, c[0x0][0x164], R37, 0x1, P6 ;  /* 0x000059001a157a11 */ /* 0x000fe400030f0c25 */
[----:B-----5:R-:W-:Y:S01]  /*08c0*/  SEL R35, R2, RZ, P3 ;  /* 0x000000ff02237207 */ /* 0x020fe20001800000 */
[----:B------:R-:W-:Y:S01]  /*08d0*/  IMAD.U32 R2, R28, 0x10000, RZ ;  /* 0x000100001c027824 */ /* 0x000fe200078e00ff */
[----:B------:R-:W-:Y:S01]  /*08e0*/  IADD3 R34, P6, R6, R19, RZ ;  /* 0x0000001306227210 */ /* 0x000fe20007fde0ff */
[----:B------:R-:W-:Y:S01]  /*08f0*/  FADD R25, RZ, -R25 ;  /* 0x80000019ff197221 */ /* 0x000fe20000000000 */
[----:B------:R-:W-:Y:S02]  /*0900*/  IMAD.WIDE R20, R47, 0x800, R20 ;  /* 0x000008002f147825 */ /* 0x000fe400078e0214 */
[----:B------:R-:W-:-:S02]  /*0910*/  @P0 FSEL R25, R2, RZ, P3 ;  /* 0x000000ff02190208 */ /* 0x000fc40001800000 */
[----:B------:R-:W-:Y:S01]  /*0920*/  IMAD.U32 R28, R35, 0x10000, RZ ;  /* 0x00010000231c7824 */ /* 0x000fe200078e00ff */
[----:B------:R-:W-:Y:S01]  /*0930*/  LOP3.LUT R2, R34, 0xffffff00, RZ, 0xc0, !PT ;  /* 0xffffff0022027812 */ /* 0x000fe200078ec0ff */
[----:B------:R-:W-:Y:S01]  /*0940*/  FADD R4, RZ, -R4 ;  /* 0x80000004ff047221 */ /* 0x000fe20000000000 */
[----:B------:R-:W-:Y:S02]  /*0950*/  IMAD.X R35, RZ, RZ, R31, P6 ;  /* 0x000000ffff237224 */ /* 0x000fe400030e061f */
[----:B------:R-:W-:Y:S02]  /*0960*/  @P0 FSEL R4, R28, RZ, P3 ;  /* 0x000000ff1c040208 */ /* 0x000fe40001800000 */
[----:B------:R-:W-:Y:S02]  /*0970*/  IADD3 R64, P3, P6, R51, R20, R50 ;  /* 0x0000001433407210 */ /* 0x000fe40007e7e032 */
[----:B------:R-:W-:Y:S02]  /*0980*/  IADD3 R2, P0, -R2, R19, RZ ;  /* 0x0000001302027210 */ /* 0x000fe40007f1e1ff */
[----:B------:R-:W-:-:S02]  /*0990*/  SEL R18, R18, RZ, !P4 ;  /* 0x000000ff12127207 */ /* 0x000fc40006000000 */
[----:B------:R-:W-:Y:S01]  /*09a0*/  IADD3.X R65, R10, R21, R7, P3, P6 ;  /* 0x000000150a417210 */ /* 0x000fe20001fec407 */
[----:B------:R-:W-:Y:S01]  /*09b0*/  IMAD.X R21, R31, 0x1, ~R35, P0 ;  /* 0x000000011f157824 */ /* 0x000fe200000e0e23 */
[----:B------:R-:W-:Y:S01]  /*09c0*/  LEA R34, P6, R2, c[0x0][0x160], 0x1 ;  /* 0x0000580002227a11 */ /* 0x000fe200078c08ff */
[----:B------:R-:W-:Y:S01]  /*09d0*/  IMAD.U32 R18, R18, 0x10000, RZ ;  /* 0x0001000012127824 */ /* 0x000fe200078e00ff */
[----:B------:R-:W-:Y:S02]  /*09e0*/  ISETP.GE.U32.AND P0, PT, R26, 0x80, PT ;  /* 0x000000801a00780c */ /* 0x000fe40003f06070 */
[----:B------:R-:W-:Y:S02]  /*09f0*/  SEL R28, R16, RZ, P5 ;  /* 0x000000ff101c7207 */ /* 0x000fe40002800000 */
[----:B------:R-:W-:Y:S02]  /*0a00*/  SEL R24, R24, RZ, !P4 ;  /* 0x000000ff18187207 */ /* 0x000fe40006000000 */
[----:B------:R-:W-:-:S02]  /*0a10*/  SEL R16, R11, RZ, P5 ;  /* 0x000000ff0b107207 */ /* 0x000fc40002800000 */
[----:B------:R-:W-:Y:S01]  /*0a20*/  LEA.HI.X R35, R2, c[0x0][0x164], R21, 0x1, P6 ;  /* 0x0000590002237a11 */ /* 0x000fe200030f0c15 */
[----:B------:R-:W-:Y:S01]  /*0a30*/  FADD R11, RZ, -R18 ;  /* 0x80000012ff0b7221 */ /* 0x000fe20000000000 */
[C---:B------:R-:W-:Y:S01]  /*0a40*/  ISETP.GE.AND.EX P0, PT, R37.reuse, RZ, PT, P0 ;  /* 0x000000ff2500720c */ /* 0x040fe20003f06300 */
[----:B------:R-:W-:Y:S01]  /*0a50*/  IMAD.U32 R18, R28, 0x10000, RZ ;  /* 0x000100001c127824 */ /* 0x000fe200078e00ff */
[----:B------:R-:W-:Y:S01]  /*0a60*/  ISETP.GT.U32.AND P3, PT, R26, 0x7f, PT ;  /* 0x0000007f1a00780c */ /* 0x000fe20003f64070 */
[----:B------:R-:W-:Y:S01]  /*0a70*/  IMAD.U32 R26, R24, 0x10000, RZ ;  /* 0x00010000181a7824 */ /* 0x000fe200078e00ff */
[----:B------:R-:W-:Y:S01]  /*0a80*/  PRMT R20, RZ, 0x7610, R20 ;  /* 0x00007610ff147816 */ /* 0x000fe20000000014 */
[----:B------:R-:W-:Y:S01]  /*0a90*/  IMAD.U32 R16, R16, 0x10000, RZ ;  /* 0x0001000010107824 */ /* 0x000fe200078e00ff */
[----:B------:R-:W-:Y:S01]  /*0aa0*/  ISETP.GT.AND.EX P3, PT, R37, RZ, PT, P3 ;  /* 0x000000ff2500720c */ /* 0x000fe20003f64330 */
[----:B------:R-:W-:Y:S01]  /*0ab0*/  IMAD.WIDE R34, R47, 0x800, R34 ;  /* 0x000008002f227825 */ /* 0x000fe200078e0222 */
[----:B------:R-:W-:Y:S01]  /*0ac0*/  FADD R26, RZ, -R26 ;  /* 0x8000001aff1a7221 */ /* 0x000fe20000000000 */
[----:B------:R-:W-:Y:S01]  /*0ad0*/  @P4 FSEL R11, R18, RZ, P5 ;  /* 0x000000ff120b4208 */ /* 0x000fe20002800000 */
[----:B------:R1:W2:Y:S01]  /*0ae0*/  LDG.E.U16 R28, [R66.64+0x400] ;  /* 0x00040004421c7981 */ /* 0x0002a2000c1e1500 */
[----:B------:R-:W-:Y:S01]  /*0af0*/  @P4 FSEL R26, R16, RZ, P5 ;  /* 0x000000ff101a4208 */ /* 0x000fe20002800000 */
[----:B------:R-:W-:Y:S01]  /*0b00*/  IMAD.WIDE R62, R17, 0x200, R64 ;  /* 0x00000200113e7825 */ /* 0x000fe200078e0240 */
[----:B------:R-:W-:Y:S01]  /*0b10*/  ISETP.GE.U32.AND P4, PT, R2, 0x80, PT ;  /* 0x000000800200780c */ /* 0x000fe20003f86070 */
[----:B------:R-:W3:Y:S01]  /*0b20*/  @!P0 LDG.E.U16 R39, [R64.64+0x500] ;  /* 0x0005000440278981 */ /* 0x000ee2000c1e1500 */
[----:B------:R-:W-:-:S02]  /*0b30*/  IADD3 R56, P5, P6, R51, R34, R50 ;  /* 0x0000002233387210 */ /* 0x000fc40007ebe032 */
[C---:B------:R-:W-:Y:S01]  /*0b40*/  ISETP.GE.AND.EX P4, PT, R21.reuse, RZ, PT, P4 ;  /* 0x000000ff1500720c */ /* 0x040fe20003f86340 */
[----:B------:R-:W4:Y:S01]  /*0b50*/  @!P0 LDG.E.U16 R20, [R62.64+0x100] ;  /* 0x000100043e148981 */ /* 0x000f22000c1e1500 */
[----:B------:R-:W-:Y:S02]  /*0b60*/  IADD3.X R57, R10, R35, R7, P5, P6 ;  /* 0x000000230a397210 */ /* 0x000fe40002fec407 */
[----:B------:R-:W-:Y:S01]  /*0b70*/  ISETP.GT.U32.AND P5, PT, R2, 0x7f, PT ;  /* 0x0000007f0200780c */ /* 0x000fe20003fa4070 */
[----:B------:R-:W5:Y:S01]  /*0b80*/  @P3 LDG.E.U16 R40, [R62.64+-0x100] ;  /* 0xffff00043e283981 */ /* 0x000f62000c1e1500 */
[----:B------:R-:W-:Y:S02]  /*0b90*/  PRMT R2, RZ, 0x7610, R2 ;  /* 0x00007610ff027816 */ /* 0x000fe40000000002 */
[----:B------:R-:W-:Y:S01]  /*0ba0*/  ISETP.GT.AND.EX P5, PT, R21, RZ, PT, P5 ;  /* 0x000000ff1500720c */ /* 0x000fe20003fa4350 */
[----:B------:R-:W2:Y:S01]  /*0bb0*/  @P3 LDG.E.U16 R48, [R64.64+0x300] ;  /* 0x0003000440303981 */ /* 0x000ea2000c1e1500 */
[----:B------:R-:W-:Y:S01]  /*0bc0*/  IMAD.WIDE R52, R17, 0x200, R56 ;  /* 0x0000020011347825 */ /* 0x000fe200078e0238 */
[----:B------:R-:W-:-:S02]  /*0bd0*/  PRMT R24, RZ, 0x7610, R24 ;  /* 0x00007610ff187816 */ /* 0x000fc40000000018 */
[----:B------:R0:W2:Y:S04]  /*0be0*/  @!P4 LDG.E.U16 R36, [R56.64+0x500] ;  /* 0x000500043824c981 */ /* 0x0000a8000c1e1500 */
[----:B------:R-:W2:Y:S04]  /*0bf0*/  @!P4 LDG.E.U16 R2, [R52.64+0x100] ;  /* 0x000100043402c981 */ /* 0x000ea8000c1e1500 */
[----:B------:R-:W2:Y:S04]  /*0c00*/  @P5 LDG.E.U16 R46, [R52.64+-0x100] ;  /* 0xffff0004342e5981 */ /* 0x000ea8000c1e1500 */
[----:B------:R0:W2:Y:S01]  /*0c10*/  @P5 LDG.E.U16 R24, [R56.64+0x300] ;  /* 0x0003000438185981 */ /* 0x0000a2000c1e1500 */
[----:B------:R-:W-:-:S03]  /*0c20*/  LOP3.LUT R37, R30, 0x1, R61, 0xfe, !PT ;  /* 0x000000011e257812 */ /* 0x000fc600078efe3d */
[----:B------:R0:W2:Y:S01]  /*0c30*/  LDG.E.U16 R21, [R12.64+0x400] ;  /* 0x000400040c157981 */ /* 0x0000a2000c1e1500 */
[----:B------:R-:W-:Y:S02]  /*0c40*/  SEL R16, R0, RZ, P2 ;  /* 0x000000ff00107207 */ /* 0x000fe40001000000 */
[----:B------:R-:W-:-:S04]  /*0c50*/  IADD3 R0, P6, R6, R37, RZ ;  /* 0x0000002506007210 */ /* 0x000fc80007fde0ff */
[----:B------:R-:W-:Y:S01]  /*0c60*/  LOP3.LUT R0, R0, 0xffffff00, RZ, 0xc0, !PT ;  /* 0xffffff0000007812 */ /* 0x000fe200078ec0ff */
[----:B------:R-:W-:-:S03]  /*0c70*/  IMAD.X R35, RZ, RZ, R31, P6 ;  /* 0x000000ffff237224 */ /* 0x000fc600030e061f */
[----:B------:R-:W-:Y:S02]  /*0c80*/  IADD3 R0, P6, -R0, R37, RZ ;  /* 0x0000002500007210 */ /* 0x000fe40007fde1ff */
[----:B------:R-:W-:-:S03]  /*0c90*/  SEL R15, R15, RZ, !P1 ;  /* 0x000000ff0f0f7207 */ /* 0x000fc60004800000 */
[----:B------:R-:W-:Y:S01]  /*0ca0*/  IMAD.X R35, R31, 0x1, ~R35, P6 ;  /* 0x000000011f237824 */ /* 0x000fe200030e0e23 */
[----:B0-----:R-:W-:Y:S02]  /*0cb0*/  LEA R12, P6, R0, c[0x0][0x160], 0x1 ;  /* 0x00005800000c7a11 */ /* 0x001fe400078c08ff */
[----:B------:R-:W-:Y:S02]  /*0cc0*/  SEL R9, R9, RZ, !P1 ;  /* 0x000000ff09097207 */ /* 0x000fe40004800000 */
[----:B------:R-:W-:Y:S01]  /*0cd0*/  SEL R14, R14, RZ, P2 ;  /* 0x000000ff0e0e7207 */ /* 0x000fe20001000000 */
[----:B------:R-:W-:Y:S01]  /*0ce0*/  IMAD.U32 R38, R15, 0x10000, RZ ;  /* 0x000100000f267824 */ /* 0x000fe200078e00ff */
[----:B------:R-:W-:Y:S01]  /*0cf0*/  LEA.HI.X R13, R0, c[0x0][0x164], R35, 0x1, P6 ;  /* 0x00005900000d7a11 */ /* 0x000fe200030f0c23 */
[----:B------:R-:W-:Y:S02]  /*0d00*/  IMAD.U32 R15, R16, 0x10000, RZ ;  /* 0x00010000100f7824 */ /* 0x000fe400078e00ff */
[----:B------:R-:W-:-:S02]  /*0d10*/  IMAD.U32 R9, R9, 0x10000, RZ ;  /* 0x0001000009097824 */ /* 0x000fc400078e00ff */
[----:B------:R-:W-:Y:S01]  /*0d20*/  IMAD.U32 R14, R14, 0x10000, RZ ;  /* 0x000100000e0e7824 */ /* 0x000fe200078e00ff */
[----:B------:R-:W-:Y:S01]  /*0d30*/  FADD R38, RZ, -R38 ;  /* 0x80000026ff267221 */ /* 0x000fe20000000000 */
[----:B------:R-:W-:Y:S01]  /*0d40*/  IMAD.WIDE R12, R47, 0x800, R12 ;  /* 0x000008002f0c7825 */ /* 0x000fe200078e020c */
[----:B------:R-:W-:Y:S01]  /*0d50*/  FADD R9, RZ, -R9 ;  /* 0x80000009ff097221 */ /* 0x000fe20000000000 */
[----:B------:R-:W-:Y:S02]  /*0d60*/  @P1 FSEL R38, R15, RZ, P2 ;  /* 0x000000ff0f261208 */ /* 0x000fe40001000000 */
[----:B------:R-:W-:Y:S02]  /*0d70*/  @P1 FSEL R9, R14, RZ, P2 ;  /* 0x000000ff0e091208 */ /* 0x000fe40001000000 */
[----:B------:R-:W-:Y:S02]  /*0d80*/  ISETP.GE.U32.AND P2, PT, R0, 0x80, PT ;  /* 0x000000800000780c */ /* 0x000fe40003f46070 */
[----:B------:R-:W-:-:S02]  /*0d90*/  IADD3 R14, P1, P6, R51, R12, R50 ;  /* 0x0000000c330e7210 */ /* 0x000fc40007e3e032 */
[C---:B------:R-:W-:Y:S02]  /*0da0*/  ISETP.GE.AND.EX P2, PT, R35.reuse, RZ, PT, P2 ;  /* 0x000000ff2300720c */ /* 0x040fe40003f46320 */
[----:B------:R-:W-:Y:S02]  /*0db0*/  IADD3.X R15, R10, R13, R7, P1, P6 ;  /* 0x0000000d0a0f7210 */ /* 0x000fe40000fec407 */
[----:B------:R-:W-:Y:S01]  /*0dc0*/  ISETP.GT.U32.AND P1, PT, R0, 0x7f, PT ;  /* 0x0000007f0000780c */ /* 0x000fe20003f24070 */
[----:B------:R0:W2:Y:S01]  /*0dd0*/  LDG.E.U16 R13, [R56.64+0x400] ;  /* 0x00040004380d7981 */ /* 0x0000a2000c1e1500 */
[----:B------:R-:W-:Y:S02]  /*0de0*/  PRMT R18, RZ, 0x7610, R18 ;  /* 0x00007610ff127816 */ /* 0x000fe40000000012 */
[----:B------:R-:W-:Y:S01]  /*0df0*/  ISETP.GT.AND.EX P1, PT, R35, RZ, PT, P1 ;  /* 0x000000ff2300720c */ /* 0x000fe20003f24310 */
[----:B------:R-:W-:Y:S01]  /*0e00*/  IMAD.WIDE R34, R17, 0x200, R14 ;  /* 0x0000020011227825 */ /* 0x000fe200078e020e */
[----:B------:R-:W-:Y:S01]  /*0e10*/  PRMT R41, RZ, 0x7610, R41 ;  /* 0x00007610ff297816 */ /* 0x000fe20000000029 */
[----:B------:R0:W2:Y:S04]  /*0e20*/  LDG.E.U16 R0, [R64.64+0x400] ;  /* 0x0004000440007981 */ /* 0x0000a8000c1e1500 */
[----:B------:R-:W2:Y:S06]  /*0e30*/  @!P2 LDG.E.U16 R18, [R34.64+0x100] ;  /* 0x000100042212a981 */ /* 0x000eac000c1e1500 */
[----:B------:R-:W2:Y:S01]  /*0e40*/  @P1 LDG.E.U16 R41, [R34.64+-0x100] ;  /* 0xffff000422291981 */ /* 0x000ea2000c1e1500 */
[----:B------:R-:W-:-:S02]  /*0e50*/  PRMT R16, RZ, 0x7610, R16 ;  /* 0x00007610ff107816 */ /* 0x000fc40000000010 */
[----:B------:R-:W-:-:S04]  /*0e60*/  PRMT R12, RZ, 0x7610, R12 ;  /* 0x00007610ff0c7816 */ /* 0x000fc8000000000c */
[----:B------:R1:W2:Y:S04]  /*0e70*/  @!P2 LDG.E.U16 R16, [R14.64+0x500] ;  /* 0x000500040e10a981 */ /* 0x0002a8000c1e1500 */
[----:B------:R1:W2:Y:S01]  /*0e80*/  @P1 LDG.E.U16 R12, [R14.64+0x300] ;  /* 0x000300040e0c1981 */ /* 0x0002a2000c1e1500 */
[----:B0-----:R-:W-:Y:S02]  /*0e90*/  LOP3.LUT R57, R30, 0x7, R61, 0xfe, !PT ;  /* 0x000000071e397812 */ /* 0x001fe400078efe3d */
[----:B----4-:R-:W-:Y:S02]  /*0ea0*/  SEL R54, R20, RZ, !P0 ;  /* 0x000000ff14367207 */ /* 0x010fe40004000000 */
[----:B---3--:R-:W-:Y:S01]  /*0eb0*/  SEL R39, R39, RZ, !P0 ;  /* 0x000000ff27277207 */ /* 0x008fe20004000000 */
[----:B------:R1:W3:Y:S01]  /*0ec0*/  LDG.E.U16 R20, [R14.64+0x400] ;  /* 0x000400040e147981 */ /* 0x0002e2000c1e1500 */
[----:B-----5:R-:W-:Y:S01]  /*0ed0*/  SEL R60, R40, RZ, P3 ;  /* 0x000000ff283c7207 */ /* 0x020fe20001800000 */
[----:B------:R-:W-:Y:S01]  /*0ee0*/  IMAD.U32 R54, R54, 0x10000, RZ ;  /* 0x0001000036367824 */ /* 0x000fe200078e00ff */
[----:B--2---:R-:W-:-:S03]  /*0ef0*/  SEL R48, R48, RZ, P3 ;  /* 0x000000ff30307207 */ /* 0x004fc60001800000 */
[----:B------:R-:W-:Y:S01]  /*0f00*/  FADD R40, RZ, -R54 ;  /* 0x80000036ff287221 */ /* 0x000fe20000000000 */
[----:B------:R-:W-:Y:S02]  /*0f10*/  IMAD.U32 R54, R60, 0x10000, RZ ;  /* 0x000100003c367824 */ /* 0x000fe400078e00ff */
[----:B------:R-:W-:Y:S02]  /*0f20*/  IMAD.U32 R39, R39, 0x10000, RZ ;  /* 0x0001000027277824 */ /* 0x000fe400078e00ff */
[----:B------:R-:W-:Y:S01]  /*0f30*/  IMAD.U32 R44, R48, 0x10000, RZ ;  /* 0x00010000302c7824 */ /* 0x000fe200078e00ff */
[----:B------:R-:W-:Y:S01]  /*0f40*/  SEL R2, R2, RZ, !P4 ;  /* 0x000000ff02027207 */ /* 0x000fe20006000000 */
[----:B------:R-:W-:Y:S01]  /*0f50*/  FADD R39, RZ, -R39 ;  /* 0x80000027ff277221 */ /* 0x000fe20000000000 */
[----:B------:R-:W-:Y:S02]  /*0f60*/  @P0 FSEL R40, R54, RZ, P3 ;  /* 0x000000ff36280208 */ /* 0x000fe40001800000 */
[----:B------:R-:W-:Y:S01]  /*0f70*/  @P0 FSEL R39, R44, RZ, P3 ;  /* 0x000000ff2c270208 */ /* 0x000fe20001800000 */
[----:B------:R-:W-:Y:S01]  /*0f80*/  IMAD.U32 R44, R2, 0x10000, RZ ;  /* 0x00010000022c7824 */ /* 0x000fe200078e00ff */
[----:B-1----:R-:W-:-:S02]  /*0f90*/  IADD3 R14, P0, R6, R3, RZ ;  /* 0x00000003060e7210 */ /* 0x002fc40007f1e0ff */
[----:B------:R-:W-:Y:S02]  /*0fa0*/  SEL R2, R46, RZ, P5 ;  /* 0x000000ff2e027207 */ /* 0x000fe40002800000 */
[----:B------:R-:W-:Y:S01]  /*0fb0*/  LOP3.LUT R14, R14, 0xffffff00, RZ, 0xc0, !PT ;  /* 0xffffff000e0e7812 */ /* 0x000fe200078ec0ff */
[----:B------:R-:W-:Y:S02]  /*0fc0*/  IMAD.X R45, RZ, RZ, R31, P0 ;  /* 0x000000ffff2d7224 */ /* 0x000fe400000e061f */
[----:B------:R-:W-:Y:S01]  /*0fd0*/  IMAD.U32 R2, R2, 0x10000, RZ ;  /* 0x0001000002027824 */ /* 0x000fe200078e00ff */
[----:B------:R-:W-:Y:S01]  /*0fe0*/  IADD3 R15, P3, -R14, R3, RZ ;  /* 0x000000030e0f7210 */ /* 0x000fe20007f7e1ff */
[----:B------:R-:W-:-:S03]  /*0ff0*/  FADD R44, RZ, -R44 ;  /* 0x8000002cff2c7221 */ /* 0x000fc60000000000 */
[----:B------:R-:W-:Y:S01]  /*1000*/  @P4 FSEL R44, R2, RZ, P5 ;  /* 0x000000ff022c4208 */ /* 0x000fe20002800000 */
[----:B------:R-:W-:Y:S01]  /*1010*/  IMAD.X R2, R31, 0x1, ~R45, P3 ;  /* 0x000000011f027824 */ /* 0x000fe200018e0e2d */
[C---:B------:R-:W-:Y:S02]  /*1020*/  LEA R14, P6, R15.reuse, c[0x0][0x160], 0x1 ;  /* 0x000058000f0e7a11 */ /* 0x040fe400078c08ff */
[----:B------:R-:W-:Y:S02]  /*1030*/  SEL R30, R36, RZ, !P4 ;  /* 0x000000ff241e7207 */ /* 0x000fe40006000000 */
[C---:B------:R-:W-:Y:S02]  /*1040*/  ISETP.GE.U32.AND P3, PT, R15.reuse, 0x80, PT ;  /* 0x000000800f00780c */ /* 0x040fe40003f66070 */
[----:B------:R-:W-:Y:S02]  /*1050*/  ISETP.GT.U32.AND P0, PT, R15, 0x7f, PT ;  /* 0x0000007f0f00780c */ /* 0x000fe40003f04070 */
[----:B------:R-:W-:-:S02]  /*1060*/  SEL R24, R24, RZ, P5 ;  /* 0x000000ff18187207 */ /* 0x000fc40002800000 */
[----:B------:R-:W-:Y:S01]  /*1070*/  LEA.HI.X R15, R15, c[0x0][0x164], R2, 0x1, P6 ;  /* 0x000059000f0f7a11 */ /* 0x000fe200030f0c02 */
[----:B------:R-:W-:Y:S02]  /*1080*/  IMAD.U32 R30, R30, 0x10000, RZ ;  /* 0x000100001e1e7824 */ /* 0x000fe400078e00ff */
[----:B------:R-:W-:Y:S02]  /*1090*/  IMAD.U32 R24, R24, 0x10000, RZ ;  /* 0x0001000018187824 */ /* 0x000fe400078e00ff */
[----:B------:R-:W-:Y:S01]  /*10a0*/  IMAD.WIDE R14, R47, 0x800, R14 ;  /* 0x000008002f0e7825 */ /* 0x000fe200078e020e */
[----:B------:R-:W-:Y:S01]  /*10b0*/  IADD3 R36, P6, R6, R57, RZ ;  /* 0x0000003906247210 */ /* 0x000fe20007fde0ff */
[----:B------:R-:W-:Y:S01]  /*10c0*/  FADD R6, RZ, -R30 ;  /* 0x8000001eff067221 */ /* 0x000fe20000000000 */
[----:B------:R-:W-:Y:S02]  /*10d0*/  @P4 FSEL R6, R24, RZ, P5 ;  /* 0x000000ff18064208 */ /* 0x000fe40002800000 */
[----:B------:R-:W-:-:S02]  /*10e0*/  IADD3 R64, P4, P5, R51, R14, R50 ;  /* 0x0000000e33407210 */ /* 0x000fc40007d9e032 */
[----:B------:R-:W-:Y:S02]  /*10f0*/  LOP3.LUT R24, R36, 0xffffff00, RZ, 0xc0, !PT ;  /* 0xffffff0024187812 */ /* 0x000fe400078ec0ff */
[----:B------:R-:W-:Y:S01]  /*1100*/  IADD3.X R65, R10, R15, R7, P4, P5 ;  /* 0x0000000f0a417210 */ /* 0x000fe200027ea407 */
[----:B------:R-:W-:Y:S01]  /*1110*/  IMAD.X R45, RZ, RZ, R31, P6 ;  /* 0x000000ffff2d7224 */ /* 0x000fe200030e061f */
[----:B------:R-:W-:-:S05]  /*1120*/  IADD3 R24, P4, -R24, R57, RZ ;  /* 0x0000003918187210 */ /* 0x000fca0007f9e1ff */
[----:B------:R-:W-:Y:S01]  /*1130*/  IMAD.X R45, R31, 0x1, ~R45, P4 ;  /* 0x000000011f2d7824 */ /* 0x000fe200020e0e2d */
[----:B------:R-:W-:-:S04]  /*1140*/  LEA R14, P4, R24, c[0x0][0x160], 0x1 ;  /* 0x00005800180e7a11 */ /* 0x000fc800078808ff */
[----:B------:R-:W-:-:S05]  /*1150*/  LEA.HI.X R15, R24, c[0x0][0x164], R45, 0x1, P4 ;  /* 0x00005900180f7a11 */ /* 0x000fca00020f0c2d */
[----:B------:R-:W-:-:S05]  /*1160*/  IMAD.WIDE R14, R47, 0x800, R14 ;  /* 0x000008002f0e7825 */ /* 0x000fca00078e020e */
[----:B------:R-:W-:-:S04]  /*1170*/  IADD3 R50, P4, P5, R51, R14, R50 ;  /* 0x0000000e33327210 */ /* 0x000fc80007d9e032 */
[----:B------:R-:W-:Y:S02]  /*1180*/  IADD3.X R51, R10, R15, R7, P4, P5 ;  /* 0x0000000f0a337210 */ /* 0x000fe400027ea407 */
[----:B------:R-:W-:-:S04]  /*1190*/  IADD3 R10, P6, R8, R37, RZ ;  /* 0x00000025080a7210 */ /* 0x000fc80007fde0ff */
[----:B------:R-:W-:Y:S01]  /*11a0*/  LOP3.LUT R10, R10, 0xffe00000, RZ, 0xc0, !PT ;  /* 0xffe000000a0a7812 */ /* 0x000fe200078ec0ff */
[----:B------:R-:W-:-:S03]  /*11b0*/  IMAD.X R15, RZ, RZ, R31, P6 ;  /* 0x000000ffff0f7224 */ /* 0x000fc600030e061f */
[----:B------:R-:W-:Y:S02]  /*11c0*/  IADD3 R7, P4, -R10, R37, RZ ;  /* 0x000000250a077210 */ /* 0x000fe40007f9e1ff */
[----:B------:R-:W-:Y:S02]  /*11d0*/  IADD3 R10, P5, R8, R19, RZ ;  /* 0x00000013080a7210 */ /* 0x000fe40007fbe0ff */
[----:B------:R-:W-:Y:S02]  /*11e0*/  LOP3.LUT R15, R15, 0x7fffffff, RZ, 0xc0, !PT ;  /* 0x7fffffff0f0f7812 */ /* 0x000fe400078ec0ff */
[----:B------:R-:W-:-:S04]  /*11f0*/  LOP3.LUT R10, R10, 0xffe00000, RZ, 0xc0, !PT ;  /* 0xffe000000a0a7812 */ /* 0x000fc800078ec0ff */
[----:B------:R-:W-:Y:S01]  /*1200*/  IADD3 R19, P6, -R10, R19, RZ ;  /* 0x000000130a137210 */ /* 0x000fe20007fde1ff */
[----:B------:R-:W-:Y:S02]  /*1210*/  IMAD.X R10, R31, 0x1, ~R15, P4 ;  /* 0x000000011f0a7824 */ /* 0x000fe400020e0e0f */
[----:B------:R-:W-:Y:S01]  /*1220*/  IMAD.X R15, RZ, RZ, R31, P5 ;  /* 0x000000ffff0f7224 */ /* 0x000fe200028e061f */
[----:B------:R-:W-:-:S04]  /*1230*/  ISETP.GE.AND.EX P3, PT, R2, RZ, PT, P3 ;  /* 0x000000ff0200720c */ /* 0x000fc80003f66330 */
[----:B------:R-:W-:Y:S01]  /*1240*/  LOP3.LUT R15, R15, 0x7fffffff, RZ, 0xc0, !PT ;  /* 0x7fffffff0f0f7812 */ /* 0x000fe200078ec0ff */
[----:B------:R-:W-:Y:S01]  /*1250*/  IMAD.SHL.U32 R68, R7, 0x2, RZ ;  /* 0x0000000207447824 */ /* 0x000fe200078e00ff */
[----:B------:R-:W-:-:S03]  /*1260*/  ISETP.GT.AND.EX P0, PT, R2, RZ, PT, P0 ;  /* 0x000000ff0200720c */ /* 0x000fc60003f04300 */
[----:B------:R-:W-:Y:S01]  /*1270*/  IMAD.X R2, R31, 0x1, ~R15, P6 ;  /* 0x000000011f027824 */ /* 0x000fe200030e0e0f */
[C---:B------:R-:W-:Y:S02]  /*1280*/  IADD3 R66, P4, R68.reuse, c[0x0][0x168], RZ ;  /* 0x00005a0044427a10 */ /* 0x040fe40007f9e0ff */
[----:B------:R-:W-:Y:S02]  /*1290*/  SHF.L.U64.HI R7, R7, 0x1, R10 ;  /* 0x0000000107077819 */ /* 0x000fe4000001020a */
[C---:B------:R-:W-:Y:S01]  /*12a0*/  SHF.L.U64.HI R2, R19.reuse, 0x1, R2 ;  /* 0x0000000113027819 */ /* 0x040fe20000010202 */
[----:B------:R-:W-:Y:S01]  /*12b0*/  IMAD.SHL.U32 R19, R19, 0x2, RZ ;  /* 0x0000000213137824 */ /* 0x000fe200078e00ff */
[----:B------:R-:W-:-:S04]  /*12c0*/  IADD3 R68, P6, R68, c[0x0][0x170], RZ ;  /* 0x00005c0044447a10 */ /* 0x000fc80007fde0ff */
[----:B------:R-:W-:Y:S02]  /*12d0*/  IADD3.X R69, R7, c[0x0][0x174], RZ, P6, !PT ;  /* 0x00005d0007457a10 */ /* 0x000fe400037fe4ff */
[----:B------:R-:W-:-:S04]  /*12e0*/  IADD3 R46, P6, R19, c[0x0][0x168], RZ ;  /* 0x00005a00132e7a10 */ /* 0x000fc80007fde0ff */
[C---:B------:R-:W-:Y:S02]  /*12f0*/  IADD3.X R47, R2.reuse, c[0x0][0x16c], RZ, P6, !PT ;  /* 0x00005b00022f7a10 */ /* 0x040fe400037fe4ff */
[----:B------:R-:W-:Y:S02]  /*1300*/  IADD3 R60, P6, R19, c[0x0][0x170], RZ ;  /* 0x00005c00133c7a10 */ /* 0x000fe40007fde0ff */
[----:B------:R-:W-:Y:S01]  /*1310*/  IADD3.X R67, R7, c[0x0][0x16c], RZ, P4, !PT ;  /* 0x00005b0007437a10 */ /* 0x000fe200027fe4ff */
[----:B------:R0:W2:Y:S01]  /*1320*/  LDG.E.EL.U16 R14, [R46.64] ;  /* 0x000000042e0e7981 */ /* 0x0000a2000c2e1500 */
[----:B------:R-:W-:Y:S02]  /*1330*/  IADD3.X R61, R2, c[0x0][0x174], RZ, P6, !PT ;  /* 0x00005d00023d7a10 */ /* 0x000fe400037fe4ff */
[-C--:B------:R-:W-:Y:S01]  /*1340*/  IADD3 R36, P6, R8, R29.reuse, RZ ;  /* 0x0000001d08247210 */ /* 0x080fe20007fde0ff */
[----:B------:R1:W4:Y:S03]  /*1350*/  LDG.E.EL.U16 R7, [R66.64] ;  /* 0x0000000442077981 */ /* 0x000326000c2e1500 */
[----:B------:R-:W-:Y:S01]  /*1360*/  LOP3.LUT R36, R36, 0xffe00000, RZ, 0xc0, !PT ;  /* 0xffe0000024247812 */ /* 0x000fe200078ec0ff */
[----:B------:R-:W-:Y:S01]  /*1370*/  IMAD.X R2, RZ, RZ, R31, P6 ;  /* 0x000000ffff027224 */ /* 0x000fe200030e061f */
[----:B------:R-:W-:Y:S01]  /*1380*/  ISETP.GT.U32.AND P5, PT, R24, 0x7f, PT ;  /* 0x0000007f1800780c */ /* 0x000fe20003fa4070 */
[----:B------:R-:W5:Y:S01]  /*1390*/  LDG.E.EL.U16 R19, [R68.64] ;  /* 0x0000000444137981 */ /* 0x000f62000c2e1500 */
[----:B------:R-:W-:-:S02]  /*13a0*/  IADD3 R36, P6, -R36, R29, RZ ;  /* 0x0000001d24247210 */ /* 0x000fc40007fde1ff */
[----:B------:R-:W-:Y:S01]  /*13b0*/  LOP3.LUT R37, R2, 0x7fffffff, RZ, 0xc0, !PT ;  /* 0x7fffffff02257812 */ /* 0x000fe200078ec0ff */
[----:B------:R0:W2:Y:S04]  /*13c0*/  LDG.E.U16 R29, [R32.64] ;  /* 0x00000004201d7981 */ /* 0x0000a8000c1e1500 */
[----:B------:R-:W-:Y:S01]  /*13d0*/  IMAD.X R37, R31, 0x1, ~R37, P6 ;  /* 0x000000011f257824 */ /* 0x000fe200030e0e25 */
[----:B------:R-:W-:Y:S01]  /*13e0*/  ISETP.GE.U32.AND P4, PT, R24, 0x80, PT ;  /* 0x000000801800780c */ /* 0x000fe20003f86070 */
[----:B------:R0:W2:Y:S03]  /*13f0*/  LDG.E.U16 R2, [R64.64+0x400] ;  /* 0x0004000440027981 */ /* 0x0000a6000c1e1500 */
[C---:B------:R-:W-:Y:S01]  /*1400*/  SHF.L.U64.HI R30, R36.reuse, 0x1, R37 ;  /* 0x00000001241e7819 */ /* 0x040fe20000010225 */
[----:B------:R-:W-:Y:S01]  /*1410*/  IMAD.SHL.U32 R36, R36, 0x2, RZ ;  /* 0x0000000224247824 */ /* 0x000fe200078e00ff */
[----:B------:R0:W2:Y:S04]  /*1420*/  LDG.E.U16 R24, [R42.64] ;  /* 0x000000042a187981 */ /* 0x0000a8000c1e1500 */
[----:B0-----:R-:W-:-:S04]  /*1430*/  IADD3 R42, P6, R36, c[0x0][0x168], RZ ;  /* 0x00005a00242a7a10 */ /* 0x001fc80007fde0ff */
[----:B------:R-:W-:Y:S02]  /*1440*/  IADD3.X R43, R30, c[0x0][0x16c], RZ, P6, !PT ;  /* 0x00005b001e2b7a10 */ /* 0x000fe400037fe4ff */
[----:B------:R-:W-:Y:S02]  /*1450*/  IADD3 R36, P6, R36, c[0x0][0x170], RZ ;  /* 0x00005c0024247a10 */ /* 0x000fe40007fde0ff */
[C---:B------:R-:W-:Y:S02]  /*1460*/  ISETP.GE.AND.EX P4, PT, R45.reuse, RZ, PT, P4 ;  /* 0x000000ff2d00720c */ /* 0x040fe40003f86340 */
[----:B------:R-:W-:Y:S02]  /*1470*/  ISETP.GT.AND.EX P5, PT, R45, RZ, PT, P5 ;  /* 0x000000ff2d00720c */ /* 0x000fe40003fa4350 */
[----:B------:R-:W-:Y:S01]  /*1480*/  PRMT R10, RZ, 0x7610, R10 ;  /* 0x00007610ff0a7816 */ /* 0x000fe2000000000a */
[----:B------:R0:W3:Y:S01]  /*1490*/  LDG.E.EL.U16 R45, [R60.64] ;  /* 0x000000043c2d7981 */ /* 0x0000e2000c2e1500 */
[----:B------:R-:W-:-:S02]  /*14a0*/  IADD3.X R37, R30, c[0x0][0x174], RZ, P6, !PT ;  /* 0x00005d001e257a10 */ /* 0x000fc400037fe4ff */
[-C--:B------:R-:W-:Y:S02]  /*14b0*/  IADD3 R30, P6, R8, R49.reuse, RZ ;  /* 0x00000031081e7210 */ /* 0x080fe40007fde0ff */
[----:B------:R-:W-:Y:S01]  /*14c0*/  PRMT R47, RZ, 0x7610, R47 ;  /* 0x00007610ff2f7816 */ /* 0x000fe2000000002f */
[C---:B------:R-:W-:Y:S01]  /*14d0*/  IMAD.WIDE R32, R17.reuse, 0x200, R50 ;  /* 0x0000020011207825 */ /* 0x040fe200078e0232 */
[----:B------:R-:W-:Y:S01]  /*14e0*/  LOP3.LUT R30, R30, 0xffe00000, RZ, 0xc0, !PT ;  /* 0xffe000001e1e7812 */ /* 0x000fe200078ec0ff */
[----:B------:R1:W4:Y:S02]  /*14f0*/  @!P4 LDG.E.U16 R10, [R50.64+0x500] ;  /* 0x00050004320ac981 */ /* 0x000324000c1e1500 */
[----:B------:R-:W-:Y:S01]  /*1500*/  IMAD.X R46, RZ, RZ, R31, P6 ;  /* 0x000000ffff2e7224 */ /* 0x000fe200030e061f */
[----:B------:R-:W-:Y:S01]  /*1510*/  IADD3 R49, P6, -R30, R49, RZ ;  /* 0x000000311e317210 */ /* 0x000fe20007fde1ff */
[----:B0-----:R-:W-:Y:S01]  /*1520*/  IMAD.WIDE R60, R17, 0x200, R64 ;  /* 0x00000200113c7825 */ /* 0x001fe200078e0240 */
[----:B------:R1:W4:Y:S02]  /*1530*/  @P5 LDG.E.U16 R47, [R50.64+0x300] ;  /* 0x00030004322f5981 */ /* 0x000324000c1e1500 */
[----:B------:R-:W-:-:S02]  /*1540*/  LOP3.LUT R30, R46, 0x7fffffff, RZ, 0xc0, !PT ;  /* 0x7fffffff2e1e7812 */ /* 0x000fc400078ec0ff */
[----:B------:R1:W4:Y:S01]  /*1550*/  LDG.E.U16 R17, [R50.64+0x400] ;  /* 0x0004000432117981 */ /* 0x000322000c1e1500 */
[----:B------:R-:W-:Y:S02]  /*1560*/  PRMT R15, RZ, 0x7610, R15 ;  /* 0x00007610ff0f7816 */ /* 0x000fe4000000000f */
[----:B------:R-:W-:Y:S01]  /*1570*/  PRMT R48, RZ, 0x7610, R48 ;  /* 0x00007610ff307816 */ /* 0x000fe20000000030 */
[----:B------:R0:W4:Y:S04]  /*1580*/  LDG.E.EL.U16 R37, [R36.64] ;  /* 0x0000000424257981 */ /* 0x000128000c2e1500 */
[----:B------:R0:W4:Y:S01]  /*1590*/  @!P3 LDG.E.U16 R15, [R64.64+0x500] ;  /* 0x00050004400fb981 */ /* 0x000122000c1e1500 */
[----:B-1----:R-:W-:Y:S01]  /*15a0*/  SEL R50, R18, RZ, !P2 ;  /* 0x000000ff12327207 */ /* 0x002fe20005000000 */
[----:B------:R-:W-:-:S02]  /*15b0*/  IMAD.X R18, R31, 0x1, ~R30, P6 ;  /* 0x000000011f127824 */ /* 0x000fc400030e0e1e */
[----:B------:R0:W4:Y:S03]  /*15c0*/  @P0 LDG.E.U16 R48, [R64.64+0x300] ;  /* 0x0003000440300981 */ /* 0x000126000c1e1500 */
[C---:B------:R-:W-:Y:S01]  /*15d0*/  SHF.L.U64.HI R18, R49.reuse, 0x1, R18 ;  /* 0x0000000131127819 */ /* 0x040fe20000010212 */
[----:B------:R-:W-:Y:S01]  /*15e0*/  IMAD.SHL.U32 R49, R49, 0x2, RZ ;  /* 0x0000000231317824 */ /* 0x000fe200078e00ff */
[----:B------:R-:W-:Y:S01]  /*15f0*/  SEL R30, R41, RZ, P1 ;  /* 0x000000ff291e7207 */ /* 0x000fe20000800000 */
[----:B------:R1:W4:Y:S03]  /*1600*/  LDG.E.EL.U16 R42, [R42.64] ;  /* 0x000000042a2a7981 */ /* 0x000326000c2e1500 */
[----:B------:R-:W-:-:S04]  /*1610*/  IADD3 R66, P6, R49, c[0x0][0x168], RZ ;  /* 0x00005a0031427a10 */ /* 0x000fc80007fde0ff */
[----:B------:R-:W-:Y:S02]  /*1620*/  IADD3.X R67, R18, c[0x0][0x16c], RZ, P6, !PT ;  /* 0x00005b0012437a10 */ /* 0x000fe400037fe4ff */
[----:B0-----:R-:W-:Y:S01]  /*1630*/  IADD3 R64, P6, R49, c[0x0][0x170], RZ ;  /* 0x00005c0031407a10 */ /* 0x001fe20007fde0ff */
[----:B------:R-:W-:Y:S01]  /*1640*/  IMAD.U32 R50, R50, 0x10000, RZ ;  /* 0x0001000032327824 */ /* 0x000fe200078e00ff */
[----:B------:R-:W-:Y:S01]  /*1650*/  SEL R51, R16, RZ, !P2 ;  /* 0x000000ff10337207 */ /* 0x000fe20005000000 */
[----:B------:R-:W-:Y:S01]  /*1660*/  IMAD.U32 R30, R30, 0x10000, RZ ;  /* 0x000100001e1e7824 */ /* 0x000fe200078e00ff */
[----:B------:R-:W-:Y:S01]  /*1670*/  IADD3.X R65, R18, c[0x0][0x174], RZ, P6, !PT ;  /* 0x00005d0012417a10 */ /* 0x000fe200037fe4ff */
[----:B------:R0:W4:Y:S01]  /*1680*/  LDG.E.EL.U16 R36, [R66.64] ;  /* 0x0000000442247981 */ /* 0x000122000c2e1500 */
[----:B------:R-:W-:Y:S01]  /*1690*/  IADD3 R18, P6, R8, R5, RZ ;  /* 0x0000000508127210 */ /* 0x000fe20007fde0ff */
[----:B------:R-:W-:Y:S01]  /*16a0*/  FADD R50, RZ, -R50 ;  /* 0x80000032ff327221 */ /* 0x000fe20000000000 */
[----:B------:R-:W-:Y:S01]  /*16b0*/  @P2 FSEL R50, R30, RZ, P1 ;  /* 0x000000ff1e322208 */ /* 0x000fe20000800000 */
[----:B------:R0:W4:Y:S01]  /*16c0*/  LDG.E.EL.U16 R41, [R64.64] ;  /* 0x0000000440297981 */ /* 0x000122000c2e1500 */
[----:B------:R-:W-:Y:S01]  /*16d0*/  LOP3.LUT R18, R18, 0xffe00000, RZ, 0xc0, !PT ;  /* 0xffe0000012127812 */ /* 0x000fe200078ec0ff */
[----:B------:R-:W-:-:S02]  /*16e0*/  IMAD.X R30, RZ, RZ, R31, P6 ;  /* 0x000000ffff1e7224 */ /* 0x000fc400030e061f */
[----:B-1----:R1:W4:Y:S01]  /*16f0*/  LDG.E.U16 R43, [R52.64] ;  /* 0x00000004342b7981 */ /* 0x002322000c1e1500 */
[----:B------:R-:W-:Y:S02]  /*1700*/  IADD3 R5, P6, -R18, R5, RZ ;  /* 0x0000000512057210 */ /* 0x000fe40007fde1ff */
[----:B------:R-:W-:Y:S01]  /*1710*/  LOP3.LUT R30, R30, 0x7fffffff, RZ, 0xc0, !PT ;  /* 0x7fffffff1e1e7812 */ /* 0x000fe200078ec0ff */
[----:B------:R0:W4:Y:S01]  /*1720*/  LDG.E.U16 R49, [R34.64] ;  /* 0x0000000422317981 */ /* 0x000122000c1e1500 */
[----:B------:R-:W-:-:S03]  /*1730*/  SEL R18, R12, RZ, P1 ;  /* 0x000000ff0c127207 */ /* 0x000fc60000800000 */
[----:B------:R-:W-:Y:S02]  /*1740*/  IMAD.X R16, R31, 0x1, ~R30, P6 ;  /* 0x000000011f107824 */ /* 0x000fe400030e0e1e */
[----:B------:R-:W-:Y:S01]  /*1750*/  IMAD.U32 R51, R51, 0x10000, RZ ;  /* 0x0001000033337824 */ /* 0x000fe200078e00ff */
[----:B------:R-:W-:Y:S01]  /*1760*/  PRMT R46, RZ, 0x7610, R46 ;  /* 0x00007610ff2e7816 */ /* 0x000fe2000000002e */
[----:B-1----:R1:W4:Y:S01]  /*1770*/  LDG.E.U16 R53, [R32.64] ;  /* 0x0000000420357981 */ /* 0x002322000c1e1500 */
[C---:B------:R-:W-:Y:S01]  /*1780*/  SHF.L.U64.HI R12, R5.reuse, 0x1, R16 ;  /* 0x00000001050c7819 */ /* 0x040fe20000010210 */
[----:B------:R-:W-:Y:S02]  /*1790*/  IMAD.U32 R16, R18, 0x10000, RZ ;  /* 0x0001000012107824 */ /* 0x000fe400078e00ff */
[----:B0-----:R-:W-:Y:S01]  /*17a0*/  IMAD.SHL.U32 R64, R5, 0x2, RZ ;  /* 0x0000000205407824 */ /* 0x001fe200078e00ff */
[----:B------:R-:W-:Y:S01]  /*17b0*/  FADD R51, RZ, -R51 ;  /* 0x80000033ff337221 */ /* 0x000fe20000000000 */
[----:B------:R-:W-:Y:S01]  /*17c0*/  IADD3 R30, P6, R8, R27, RZ ;  /* 0x0000001b081e7210 */ /* 0x000fe20007fde0ff */
[----:B------:R0:W4:Y:S01]  /*17d0*/  LDG.E.U16 R18, [R60.64] ;  /* 0x000000043c127981 */ /* 0x000122000c1e1500 */
[----:B------:R-:W-:-:S02]  /*17e0*/  @P2 FSEL R51, R16, RZ, P1 ;  /* 0x000000ff10332208 */ /* 0x000fc40000800000 */
[C---:B------:R-:W-:Y:S01]  /*17f0*/  IADD3 R66, P1, R64.reuse, c[0x0][0x168], RZ ;  /* 0x00005a0040427a10 */ /* 0x040fe20007f3e0ff */
[----:B------:R1:W4:Y:S01]  /*1800*/  @P5 LDG.E.U16 R46, [R32.64+-0x100] ;  /* 0xffff0004202e5981 */ /* 0x000322000c1e1500 */
[----:B------:R-:W-:Y:S02]  /*1810*/  IADD3 R64, P2, R64, c[0x0][0x170], RZ ;  /* 0x00005c0040407a10 */ /* 0x000fe40007f5e0ff */
[C---:B------:R-:W-:Y:S02]  /*1820*/  IADD3.X R67, R12.reuse, c[0x0][0x16c], RZ, P1, !PT ;  /* 0x00005b000c437a10 */ /* 0x040fe40000ffe4ff */
[----:B------:R-:W-:Y:S02]  /*1830*/  IADD3.X R65, R12, c[0x0][0x174], RZ, P2, !PT ;  /* 0x00005d000c417a10 */ /* 0x000fe400017fe4ff */
[----:B------:R-:W-:Y:S01]  /*1840*/  IADD3 R12, P2, R8, R57, RZ ;  /* 0x00000039080c7210 */ /* 0x000fe20007f5e0ff */
[----:B------:R-:W-:Y:S01]  /*1850*/  IMAD.X R8, RZ, RZ, R31, P6 ;  /* 0x000000ffff087224 */ /* 0x000fe200030e061f */
[----:B------:R-:W-:Y:S01]  /*1860*/  LOP3.LUT R30, R30, 0xffe00000, RZ, 0xc0, !PT ;  /* 0xffe000001e1e7812 */ /* 0x000fe200078ec0ff */
[----:B------:R0:W4:Y:S03]  /*1870*/  LDG.E.EL.U16 R5, [R66.64] ;  /* 0x0000000442057981 */ /* 0x000126000c2e1500 */
[----:B------:R-:W-:-:S02]  /*1880*/  IADD3 R30, P1, -R30, R27, RZ ;  /* 0x0000001b1e1e7210 */ /* 0x000fc40007f3e1ff */
[----:B------:R1:W4:Y:S01]  /*1890*/  LDG.E.EL.U16 R27, [R64.64] ;  /* 0x00000004401b7981 */ /* 0x000322000c2e1500 */
[----:B0-----:R-:W-:Y:S02]  /*18a0*/  LOP3.LUT R67, R8, 0x7fffffff, RZ, 0xc0, !PT ;  /* 0x7fffffff08437812 */ /* 0x001fe400078ec0ff */
[----:B------:R-:W-:Y:S02]  /*18b0*/  PRMT R16, RZ, 0x7610, R16 ;  /* 0x00007610ff107816 */ /* 0x000fe40000000010 */
[----:B------:R-:W-:Y:S01]  /*18c0*/  PRMT R52, RZ, 0x7610, R52 ;  /* 0x00007610ff347816 */ /* 0x000fe20000000034 */
[----:B-1----:R-:W-:Y:S01]  /*18d0*/  IMAD.X R65, R31, 0x1, ~R67, P1 ;  /* 0x000000011f417824 */ /* 0x002fe200008e0e43 */
[----:B------:R-:W-:Y:S02]  /*18e0*/  LOP3.LUT R12, R12, 0xffe00000, RZ, 0xc0, !PT ;  /* 0xffe000000c0c7812 */ /* 0x000fe400078ec0ff */
[----:B------:R0:W4:Y:S02]  /*18f0*/  @!P3 LDG.E.U16 R16, [R60.64+0x100] ;  /* 0x000100043c10b981 */ /* 0x000124000c1e1500 */
[C---:B------:R-:W-:Y:S01]  /*1900*/  SHF.L.U64.HI R56, R30.reuse, 0x1, R65 ;  /* 0x000000011e387819 */ /* 0x040fe20000010241 */
[----:B------:R-:W-:Y:S01]  /*1910*/  IMAD.SHL.U32 R30, R30, 0x2, RZ ;  /* 0x000000021e1e7824 */ /* 0x000fe200078e00ff */
[----:B------:R0:W4:Y:S01]  /*1920*/  @P0 LDG.E.U16 R52, [R60.64+-0x100] ;  /* 0xffff00043c340981 */ /* 0x000122000c1e1500 */
[----:B------:R-:W-:-:S03]  /*1930*/  IADD3 R57, P6, -R12, R57, RZ ;  /* 0x000000390c397210 */ /* 0x000fc60007fde1ff */
[----:B------:R-:W-:Y:S01]  /*1940*/  IADD3 R34, P1, R30, c[0x0][0x168], RZ ;  /* 0x00005a001e227a10 */ /* 0x000fe20007f3e0ff */
[----:B------:R1:W4:Y:S01]  /*1950*/  LDG.E.U16 R12, [R62.64] ;  /* 0x000000043e0c7981 */ /* 0x000322000c1e1500 */
[----:B0-----:R-:W-:Y:S01]  /*1960*/  IMAD.X R61, RZ, RZ, R31, P2 ;  /* 0x000000ffff3d7224 */ /* 0x001fe200010e061f */
[----:B------:R-:W-:-:S04]  /*1970*/  LOP3.LUT R60, R59, 0xffe00000, RZ, 0xc0, !PT ;  /* 0xffe000003b3c7812 */ /* 0x000fc800078ec0ff */
[----:B------:R-:W-:Y:S02]  /*1980*/  LOP3.LUT R61, R61, 0x7fffffff, RZ, 0xc0, !PT ;  /* 0x7fffffff3d3d7812 */ /* 0x000fe400078ec0ff */
[----:B------:R-:W-:Y:S02]  /*1990*/  IADD3.X R35, R56, c[0x0][0x16c], RZ, P1, !PT ;  /* 0x00005b0038237a10 */ /* 0x000fe40000ffe4ff */
[----:B------:R-:W-:Y:S02]  /*19a0*/  LOP3.LUT R59, R58, 0x7fffffff, RZ, 0xc0, !PT ;  /* 0x7fffffff3a3b7812 */ /* 0x000fe400078ec0ff */
[----:B------:R-:W-:Y:S01]  /*19b0*/  IADD3 R58, P1, -R60, R3, RZ ;  /* 0x000000033c3a7210 */ /* 0x000fe20007f3e1ff */
[C---:B------:R-:W-:Y:S01]  /*19c0*/  IMAD.X R60, R31.reuse, 0x1, ~R61, P6 ;  /* 0x000000011f3c7824 */ /* 0x040fe200030e0e3d */
[----:B------:R0:W4:Y:S01]  /*19d0*/  LDG.E.EL.U16 R54, [R34.64] ;  /* 0x0000000422367981 */ /* 0x000122000c2e1500 */
[----:B------:R-:W-:Y:S02]  /*19e0*/  PRMT R8, RZ, 0x7610, R8 ;  /* 0x00007610ff087816 */ /* 0x000fe40000000008 */
[----:B------:R-:W-:Y:S01]  /*19f0*/  IMAD.X R59, R31, 0x1, ~R59, P1 ;  /* 0x000000011f3b7824 */ /* 0x000fe200008e0e3b */
[----:B0-----:R-:W-:Y:S01]  /*1a00*/  SHF.L.U64.HI R35, R57, 0x1, R60 ;  /* 0x0000000139237819 */ /* 0x001fe2000001023c */
[----:B------:R-:W-:Y:S01]  /*1a10*/  IMAD.HI R60, R55, 0x400, RZ ;  /* 0x00000400373c7827 */ /* 0x000fe200078e02ff */
[----:B------:R-:W-:Y:S01]  /*1a20*/  IADD3 R30, P1, R30, c[0x0][0x170], RZ ;  /* 0x00005c001e1e7a10 */ /* 0x000fe20007f3e0ff */
[----:B------:R0:W4:Y:S03]  /*1a30*/  @!P4 LDG.E.U16 R8, [R32.64+0x100] ;  /* 0x000100042008c981 */ /* 0x000126000c1e1500 */
[----:B------:R-:W-:Y:S01]  /*1a40*/  SHF.R.S32.HI R55, RZ, 0x1f, R60 ;  /* 0x0000001fff377819 */ /* 0x000fe2000001143c */
[----:B------:R-:W-:-:S03]  /*1a50*/  IMAD.SHL.U32 R34, R57, 0x2, RZ ;  /* 0x0000000239227824 */ /* 0x000fc600078e00ff */
[----:B-1----:R-:W-:Y:S02]  /*1a60*/  SHF.R.U32.HI R62, RZ, 0xb, R55 ;  /* 0x0000000bff3e7819 */ /* 0x002fe40000011637 */
[----:B------:R-:W-:Y:S02]  /*1a70*/  IADD3.X R31, R56, c[0x0][0x174], RZ, P1, !PT ;  /* 0x00005d00381f7a10 */ /* 0x000fe40000ffe4ff */
[----:B0-----:R-:W-:Y:S02]  /*1a80*/  IADD3 R32, P1, R34, c[0x0][0x168], RZ ;  /* 0x00005a0022207a10 */ /* 0x001fe40007f3e0ff */
[----:B------:R-:W-:Y:S01]  /*1a90*/  IADD3 R62, P2, R62, R3, RZ ;  /* 0x000000033e3e7210 */ /* 0x000fe20007f5e0ff */
[----:B------:R0:W4:Y:S01]  /*1aa0*/  LDG.E.EL.U16 R56, [R30.64] ;  /* 0x000000041e387981 */ /* 0x000122000c2e1500 */
[----:B------:R-:W-:Y:S02]  /*1ab0*/  IADD3.X R33, R35, c[0x0][0x16c], RZ, P1, !PT ;  /* 0x00005b0023217a10 */ /* 0x000fe40000ffe4ff */
[----:B------:R-:W-:-:S03]  /*1ac0*/  IADD3 R34, P1, R34, c[0x0][0x170], RZ ;  /* 0x00005c0022227a10 */ /* 0x000fc60007f3e0ff */
[----:B------:R1:W4:Y:S01]  /*1ad0*/  LDG.E.EL.U16 R55, [R32.64] ;  /* 0x0000000420377981 */ /* 0x000322000c2e1500 */
[----:B0-----:R-:W-:Y:S01]  /*1ae0*/  IMAD.X R31, RZ, RZ, R60, P2 ;  /* 0x000000ffff1f7224 */ /* 0x001fe200010e063c */
[----:B------:R-:W-:Y:S02]  /*1af0*/  LOP3.LUT R30, R62, 0xffe00000, RZ, 0xc0, !PT ;  /* 0xffe000003e1e7812 */ /* 0x000fe400078ec0ff */
[----:B------:R-:W-:Y:S02]  /*1b00*/  IADD3.X R35, R35, c[0x0][0x174], RZ, P1, !PT ;  /* 0x00005d0023237a10 */ /* 0x000fe40000ffe4ff */
[----:B------:R-:W-:Y:S02]  /*1b10*/  LOP3.LUT R31, R31, 0x7fffffff, RZ, 0xc0, !PT ;  /* 0x7fffffff1f1f7812 */ /* 0x000fe400078ec0ff */
[----:B------:R-:W-:Y:S01]  /*1b20*/  IADD3 R30, P1, -R30, R3, RZ ;  /* 0x000000031e1e7210 */ /* 0x000fe20007f3e1ff */
[----:B------:R5:W4:Y:S04]  /*1b30*/  LDG.E.EL.U16 R34, [R34.64] ;  /* 0x0000000422227981 */ /* 0x000b28000c2e1500 */
[----:B------:R-:W-:-:S02]  /*1b40*/  IMAD.X R57, R60, 0x1, ~R31, P1 ;  /* 0x000000013c397824 */ /* 0x000fc400008e0e1f */
[----:B-1----:R-:W-:Y:S02]  /*1b50*/  IMAD.SHL.U32 R32, R30, 0x2, RZ ;  /* 0x000000021e207824 */ /* 0x002fe400078e00ff */
[----:B------:R-:W-:Y:S01]  /*1b60*/  IMAD.SHL.U32 R31, R58, 0x2, RZ ;  /* 0x000000023a1f7824 */ /* 0x000fe200078e00ff */
[----:B------:R-:W-:Y:S02]  /*1b70*/  SHF.L.U64.HI R57, R30, 0x1, R57 ;  /* 0x000000011e397819 */ /* 0x000fe40000010239 */
[----:B------:R-:W-:Y:S02]  /*1b80*/  IADD3 R32, P2, R32, c[0x0][0x170], RZ ;  /* 0x00005c0020207a10 */ /* 0x000fe40007f5e0ff */
[----:B------:R-:W-:Y:S02]  /*1b90*/  SHF.L.U64.HI R59, R58, 0x1, R59 ;  /* 0x000000013a3b7819 */ /* 0x000fe4000001023b */
[----:B------:R-:W-:Y:S02]  /*1ba0*/  IADD3 R30, P1, R31, c[0x0][0x168], RZ ;  /* 0x00005a001f1e7a10 */ /* 0x000fe40007f3e0ff */
[----:B------:R-:W-:-:S02]  /*1bb0*/  IADD3.X R33, R57, c[0x0][0x174], RZ, P2, !PT ;  /* 0x00005d0039217a10 */ /* 0x000fc400017fe4ff */
[----:B------:R-:W-:-:S03]  /*1bc0*/  IADD3.X R31, R59, c[0x0][0x16c], RZ, P1, !PT ;  /* 0x00005b003b1f7a10 */ /* 0x000fc60000ffe4ff */
[----:B------:R-:W4:Y:S04]  /*1bd0*/  LDG.E.EL.U16 R32, [R32.64] ;  /* 0x0000000420207981 */ /* 0x000f28000c2e1500 */
[----:B------:R0:W4:Y:S01]  /*1be0*/  LDG.E.EL.U16 R30, [R30.64] ;  /* 0x000000041e1e7981 */ /* 0x000122000c2e1500 */
[----:B------:R-:W-:Y:S01]  /*1bf0*/  IMAD.U32 R22, R22, 0x10000, RZ ;  /* 0x0001000016167824 */ /* 0x000fe200078e00ff */
[C---:B------:R-:W-:Y:S01]  /*1c00*/  SHF.L.U64.HI R60, R3.reuse, 0x1, R60 ;  /* 0x00000001033c7819 */ /* 0x040fe2000001023c */
[----:B------:R-:W-:Y:S02]  /*1c10*/  IMAD.SHL.U32 R3, R3, 0x2, RZ ;  /* 0x0000000203037824 */ /* 0x000fe400078e00ff */
[----:B-----5:R-:W-:-:S04]  /*1c20*/  IMAD.U32 R35, R19, 0x10000, RZ ;  /* 0x0001000013237824 */ /* 0x020fc800078e00ff */
[----:B------:R-:W-:Y:S01]  /*1c30*/  FMUL R51, R35, R51 ;  /* 0x0000003323337220 */ /* 0x000fe20000400000 */
[----:B------:R-:W-:Y:S01]  /*1c40*/  FMUL R50, R50, R35 ;  /* 0x0000002332327220 */ /* 0x000fe20000400000 */
[----:B--2---:R-:W-:Y:S02]  /*1c50*/  IMAD.U32 R24, R24, 0x10000, RZ ;  /* 0x0001000018187824 */ /* 0x004fe400078e00ff */
[----:B------:R-:W-:Y:S02]  /*1c60*/  IMAD.U32 R2, R2, 0x10000, RZ ;  /* 0x0001000002027824 */ /* 0x000fe400078e00ff */
[----:B---3--:R-:W-:Y:S01]  /*1c70*/  IMAD.U32 R45, R45, 0x10000, RZ ;  /* 0x000100002d2d7824 */ /* 0x008fe200078e00ff */
[----:B----4-:R-:W-:Y:S02]  /*1c80*/  SEL R10, R10, RZ, !P4 ;  /* 0x000000ff0a0a7207 */ /* 0x010fe40006000000 */
[----:B------:R-:W-:Y:S02]  /*1c90*/  SEL R47, R47, RZ, P5 ;  /* 0x000000ff2f2f7207 */ /* 0x000fe40002800000 */
[----:B------:R-:W-:-:S02]  /*1ca0*/  SEL R15, R15, RZ, !P3 ;  /* 0x000000ff0f0f7207 */ /* 0x000fc40005800000 */
[----:B------:R-:W-:-:S03]  /*1cb0*/  SEL R48, R48, RZ, P0 ;  /* 0x000000ff30307207 */ /* 0x000fc60000000000 */
[----:B------:R-:W-:Y:S02]  /*1cc0*/  IMAD.U32 R15, R15, 0x10000, RZ ;  /* 0x000100000f0f7824 */ /* 0x000fe400078e00ff */
[----:B0-----:R-:W-:Y:S02]  /*1cd0*/  IMAD.U32 R31, R48, 0x10000, RZ ;  /* 0x00010000301f7824 */ /* 0x001fe400078e00ff */
[----:B------:R-:W-:-:S03]  /*1ce0*/  FADD R15, RZ, -R15 ;  /* 0x8000000fff0f7221 */ /* 0x000fc60000000000 */
[----:B------:R-:W-:Y:S01]  /*1cf0*/  @P3 FSEL R15, R31, RZ, P0 ;  /* 0x000000ff1f0f3208 */ /* 0x000fe20000000000 */
[----:B------:R-:W-:Y:S02]  /*1d00*/  IMAD.U32 R31, R14, 0x10000, RZ ;  /* 0x000100000e1f7824 */ /* 0x000fe400078e00ff */
[----:B------:R-:W-:Y:S02]  /*1d10*/  IMAD.U32 R14, R13, 0x10000, RZ ;  /* 0x000100000d0e7824 */ /* 0x000fe400078e00ff */
[----:B------:R-:W-:Y:S02]  /*1d20*/  IMAD.U32 R13, R0, 0x10000, RZ ;  /* 0x00010000000d7824 */ /* 0x000fe400078e00ff */
[----:B------:R-:W-:Y:S02]  /*1d30*/  IMAD.U32 R10, R10, 0x10000, RZ ;  /* 0x000100000a0a7824 */ /* 0x000fe400078e00ff */
[----:B------:R-:W-:Y:S02]  /*1d40*/  IMAD.U32 R47, R47, 0x10000, RZ ;  /* 0x000100002f2f7824 */ /* 0x000fe400078e00ff */
[----:B------:R-:W-:Y:S01]  /*1d50*/  IMAD.U32 R41, R41, 0x10000, RZ ;  /* 0x0001000029297824 */ /* 0x000fe200078e00ff */
[----:B------:R-:W-:-:S02]  /*1d60*/  FADD R10, RZ, -R10 ;  /* 0x8000000aff0a7221 */ /* 0x000fc40000000000 */
[----:B------:R-:W-:Y:S01]  /*1d70*/  @P4 FSEL R10, R47, RZ, P5 ;  /* 0x000000ff2f0a4208 */ /* 0x000fe20002800000 */
[----:B------:R-:W-:Y:S02]  /*1d80*/  IMAD.U32 R37, R37, 0x10000, RZ ;  /* 0x0001000025257824 */ /* 0x000fe400078e00ff */
[----:B------:R-:W-:Y:S02]  /*1d90*/  IMAD.U32 R17, R17, 0x10000, RZ ;  /* 0x0001000011117824 */ /* 0x000fe400078e00ff */
[----:B------:R-:W-:Y:S01]  /*1da0*/  IMAD.U32 R42, R42, 0x10000, RZ ;  /* 0x000100002a2a7824 */ /* 0x000fe200078e00ff */
[----:B------:R-:W-:Y:S01]  /*1db0*/  FMUL R40, R40, R37 ;  /* 0x0000002528287220 */ /* 0x000fe20000400000 */
[----:B------:R-:W-:Y:S01]  /*1dc0*/  IMAD.U32 R49, R49, 0x10000, RZ ;  /* 0x0001000031317824 */ /* 0x000fe200078e00ff */
[----:B------:R-:W-:Y:S01]  /*1dd0*/  FMUL R39, R37, R39 ;  /* 0x0000002725277220 */ /* 0x000fe20000400000 */
[----:B------:R-:W-:-:S05]  /*1de0*/  SEL R46, R46, RZ, P5 ;  /* 0x000000ff2e2e7207 */ /* 0x000fca0002800000 */
[----:B------:R-:W-:Y:S01]  /*1df0*/  IMAD.U32 R46, R46, 0x10000, RZ ;  /* 0x000100002e2e7824 */ /* 0x000fe200078e00ff */
[----:B------:R-:W-:Y:S02]  /*1e00*/  SEL R16, R16, RZ, !P3 ;  /* 0x000000ff10107207 */ /* 0x000fe40005800000 */
[----:B------:R-:W-:-:S03]  /*1e10*/  SEL R52, R52, RZ, P0 ;  /* 0x000000ff34347207 */ /* 0x000fc60000000000 */
[----:B------:R-:W-:Y:S02]  /*1e20*/  IMAD.U32 R16, R16, 0x10000, RZ ;  /* 0x0001000010107824 */ /* 0x000fe400078e00ff */
[----:B------:R-:W-:Y:S02]  /*1e30*/  IMAD.U32 R19, R52, 0x10000, RZ ;  /* 0x0001000034137824 */ /* 0x000fe400078e00ff */
[----:B------:R-:W-:-:S03]  /*1e40*/  FADD R16, RZ, -R16 ;  /* 0x80000010ff107221 */ /* 0x000fc60000000000 */
[----:B------:R-:W-:Y:S01]  /*1e50*/  @P3 FSEL R16, R19, RZ, P0 ;  /* 0x000000ff13103208 */ /* 0x000fe20000000000 */
[----:B------:R-:W-:Y:S02]  /*1e60*/  IMAD.U32 R27, R27, 0x10000, RZ ;  /* 0x000100001b1b7824 */ /* 0x000fe400078e00ff */
[----:B------:R-:W-:Y:S02]  /*1e70*/  IMAD.U32 R5, R5, 0x10000, RZ ;  /* 0x0001000005057824 */ /* 0x000fe400078e00ff */
[----:B------:R-:W-:Y:S01]  /*1e80*/  IMAD.U32 R53, R53, 0x10000, RZ ;  /* 0x0001000035357824 */ /* 0x000fe200078e00ff */
[----:B------:R-:W-:Y:S01]  /*1e90*/  SEL R19, R8, RZ, !P4 ;  /* 0x000000ff08137207 */ /* 0x000fe20006000000 */
[----:B------:R-:W-:Y:S02]  /*1ea0*/  IMAD.U32 R8, R7, 0x10000, RZ ;  /* 0x0001000007087824 */ /* 0x000fe400078e00ff */
[----:B------:R-:W-:Y:S01]  /*1eb0*/  IMAD.U32 R7, R20, 0x10000, RZ ;  /* 0x0001000014077824 */ /* 0x000fe200078e00ff */
[----:B------:R-:W-:Y:S01]  /*1ec0*/  FMUL R20, R45, R6 ;  /* 0x000000062d147220 */ /* 0x000fe20000400000 */
[----:B------:R-:W-:Y:S01]  /*1ed0*/  FMUL R45, R44, R45 ;  /* 0x0000002d2c2d7220 */ /* 0x000fe20000400000 */
[----:B------:R-:W-:-:S02]  /*1ee0*/  IMAD.U32 R6, R43, 0x10000, RZ ;  /* 0x000100002b067824 */ /* 0x000fc400078e00ff */
[----:B------:R-:W-:Y:S01]  /*1ef0*/  FFMA R0, R31, R14, R20 ;  /* 0x0000000e1f007223 */ /* 0x000fe20000000014 */
[----:B------:R-:W-:Y:S01]  /*1f00*/  IMAD.U32 R19, R19, 0x10000, RZ ;  /* 0x0001000013137824 */ /* 0x000fe200078e00ff */
[----:B------:R-:W-:Y:S01]  /*1f10*/  FFMA R6, R6, R31, R45 ;  /* 0x0000001f06067223 */ /* 0x000fe2000000002d */
[----:B------:R-:W-:Y:S01]  /*1f20*/  FMUL R20, R41, R9 ;  /* 0x0000000929147220 */ /* 0x000fe20000400000 */
[----:B------:R-:W-:Y:S02]  /*1f30*/  IMAD.U32 R31, R36, 0x10000, RZ ;  /* 0x00010000241f7824 */ /* 0x000fe400078e00ff */
[----:B------:R-:W-:Y:S02]  /*1f40*/  IMAD.U32 R56, R56, 0x10000, RZ ;  /* 0x0001000038387824 */ /* 0x000fe400078e00ff */
[----:B------:R-:W-:Y:S01]  /*1f50*/  IMAD.U32 R14, R28, 0x10000, RZ ;  /* 0x000100001c0e7824 */ /* 0x000fe200078e00ff */
[----:B------:R-:W-:Y:S01]  /*1f60*/  FMUL R28, R27, R11 ;  /* 0x0000000b1b1c7220 */ /* 0x000fe20000400000 */
[----:B------:R-:W-:Y:S01]  /*1f70*/  FMUL R27, R26, R27 ;  /* 0x0000001b1a1b7220 */ /* 0x000fe20000400000 */
[----:B------:R-:W-:Y:S01]  /*1f80*/  FMUL R26, R56, R4 ;  /* 0x00000004381a7220 */ /* 0x000fe20000400000 */
[----:B------:R-:W-:Y:S01]  /*1f90*/  FADD R19, RZ, -R19 ;  /* 0x80000013ff137221 */ /* 0x000fe20000000000 */
[----:B------:R-:W-:Y:S01]  /*1fa0*/  FFMA R14, R31, R14, R20 ;  /* 0x0000000e1f0e7223 */ /* 0x000fe20000000014 */
[----:B------:R-:W-:Y:S01]  /*1fb0*/  IMAD.U32 R4, R21, 0x10000, RZ ;  /* 0x0001000015047824 */ /* 0x000fe200078e00ff */
[----:B------:R-:W-:Y:S01]  /*1fc0*/  @P4 FSEL R19, R46, RZ, P5 ;  /* 0x000000ff2e134208 */ /* 0x000fe20002800000 */
[----:B------:R-:W-:Y:S01]  /*1fd0*/  FMUL R25, R25, R56 ;  /* 0x0000003819197220 */ /* 0x000fe20000400000 */
[----:B------:R-:W-:-:S02]  /*1fe0*/  IMAD.U32 R11, R54, 0x10000, RZ ;  /* 0x00010000360b7824 */ /* 0x000fc400078e00ff */
[----:B------:R-:W-:Y:S01]  /*1ff0*/  IMAD.U32 R20, R23, 0x10000, RZ ;  /* 0x0001000017147824 */ /* 0x000fe200078e00ff */
[----:B------:R-:W-:Y:S01]  /*2000*/  FFMA R21, R5, R4, R28 ;  /* 0x0000000405157223 */ /* 0x000fe2000000001c */
[----:B------:R-:W-:Y:S01]  /*2010*/  FFMA R27, R24, R5, R27 ;  /* 0x00000005181b7223 */ /* 0x000fe2000000001b */
[----:B------:R-:W-:Y:S01]  /*2020*/  IMAD.U32 R34, R34, 0x10000, RZ ;  /* 0x0001000022227824 */ /* 0x000fe200078e00ff */
[----:B------:R-:W-:Y:S01]  /*2030*/  FFMA R20, R11, R20, R26 ;  /* 0x000000140b147223 */ /* 0x000fe2000000001a */
[----:B------:R-:W-:Y:S01]  /*2040*/  IMAD.U32 R9, R12, 0x10000, RZ ;  /* 0x000100000c097824 */ /* 0x000fe200078e00ff */
[----:B------:R-:W-:Y:S01]  /*2050*/  FFMA R22, R22, R11, R25 ;  /* 0x0000000b16167223 */ /* 0x000fe20000000019 */
[----:B------:R-:W-:Y:S01]  /*2060*/  FMUL R5, R34, R10 ;  /* 0x0000000a22057220 */ /* 0x000fe20000400000 */
[----:B------:R-:W-:Y:S01]  /*2070*/  IMAD.U32 R4, R55, 0x10000, RZ ;  /* 0x0001000037047824 */ /* 0x000fe200078e00ff */
[----:B------:R-:W-:Y:S01]  /*2080*/  FMUL R41, R38, R41 ;  /* 0x0000002926297220 */ /* 0x000fe20000400000 */
[----:B------:R-:W-:Y:S01]  /*2090*/  IMAD.U32 R12, R29, 0x10000, RZ ;  /* 0x000100001d0c7824 */ /* 0x000fe200078e00ff */
[----:B------:R-:W-:Y:S01]  /*20a0*/  FMUL R34, R19, R34 ;  /* 0x0000002213227220 */ /* 0x000fe20000400000 */
[----:B------:R-:W-:Y:S01]  /*20b0*/  IMAD.U32 R11, R18, 0x10000, RZ ;  /* 0x00010000120b7824 */ /* 0x000fe200078e00ff */
[----:B------:R-:W-:Y:S01]  /*20c0*/  FFMA R7, R8, R7, R51 ;  /* 0x0000000708077223 */ /* 0x000fe20000000033 */
[----:B------:R-:W-:Y:S01]  /*20d0*/  FFMA R5, R4, R17, R5 ;  /* 0x0000001104057223 */ /* 0x000fe20000000005 */
[----:B------:R-:W-:Y:S01]  /*20e0*/  FFMA R8, R49, R8, R50 ;  /* 0x0000000831087223 */ /* 0x000fe20000000032 */
[----:B------:R-:W-:Y:S01]  /*20f0*/  FFMA R9, R9, R42, R40 ;  /* 0x0000002a09097223 */ /* 0x000fe20000000028 */
[----:B------:R-:W-:Y:S01]  /*2100*/  FFMA R12, R12, R31, R41 ;  /* 0x0000001f0c0c7223 */ /* 0x000fe20000000029 */
[----:B------:R-:W-:-:S02]  /*2110*/  IMAD.U32 R32, R32, 0x10000, RZ ;  /* 0x0001000020207824 */ /* 0x000fc400078e00ff */
[----:B------:R-:W-:Y:S02]  /*2120*/  IMAD.U32 R30, R30, 0x10000, RZ ;  /* 0x000100001e1e7824 */ /* 0x000fe400078e00ff */
[----:B------:R-:W-:Y:S01]  /*2130*/  FMUL R15, R32, R15 ;  /* 0x0000000f200f7220 */ /* 0x000fe20000400000 */
[----:B------:R-:W-:Y:S01]  /*2140*/  FMUL R16, R16, R32 ;  /* 0x0000002010107220 */ /* 0x000fe20000400000 */
[----:B------:R-:W-:Y:S01]  /*2150*/  FFMA R53, R53, R4, R34 ;  /* 0x0000000435357223 */ /* 0x000fe20000000022 */
[----:B------:R-:W-:Y:S01]  /*2160*/  FFMA R13, R42, R13, R39 ;  /* 0x0000000d2a0d7223 */ /* 0x000fe20000000027 */
[----:B------:R-:W-:Y:S01]  /*2170*/  FFMA R18, R30, R2, R15 ;  /* 0x000000021e127223 */ /* 0x000fe2000000000f */
[----:B------:R-:W-:Y:S01]  /*2180*/  FFMA R17, R11, R30, R16 ;  /* 0x0000001e0b117223 */ /* 0x000fe20000000010 */
[C---:B------:R-:W-:Y:S02]  /*2190*/  IADD3 R2, P0, R3.reuse, c[0x0][0x178], RZ ;  /* 0x00005e0003027a10 */ /* 0x040fe40007f1e0ff */
[----:B------:R-:W-:-:S02]  /*21a0*/  IADD3 R4, P1, R3, c[0x0][0x180], RZ ;  /* 0x0000600003047a10 */ /* 0x000fc40007f3e0ff */
[----:B------:R-:W-:Y:S02]  /*21b0*/  F2FP.BF16.F32.PACK_AB R9, R9, R6 ;  /* 0x000000060909723e */ /* 0x000fe400000010ff */
[----:B------:R-:W-:Y:S02]  /*21c0*/  F2FP.BF16.F32.PACK_AB R10, R27, R12 ;  /* 0x0000000c1b0a723e */ /* 0x000fe400000010ff */
[----:B------:R-:W-:Y:S02]  /*21d0*/  F2FP.BF16.F32.PACK_AB R15, R5, R20 ;  /* 0x00000014050f723e */ /* 0x000fe400000010ff */
[----:B------:R-:W-:Y:S02]  /*21e0*/  F2FP.BF16.F32.PACK_AB R11, R53, R22 ;  /* 0x00000016350b723e */ /* 0x000fe400000010ff */
[----:B------:R-:W-:Y:S02]  /*21f0*/  IADD3.X R3, R60, c[0x0][0x17c], RZ, P0, !PT ;  /* 0x00005f003c037a10 */ /* 0x000fe400007fe4ff */
[----:B------:R-:W-:-:S02]  /*2200*/  F2FP.BF16.F32.PACK_AB R8, R8, R17 ;  /* 0x000000110808723e */ /* 0x000fc400000010ff */
[----:B------:R-:W-:Y:S02]  /*2210*/  F2FP.BF16.F32.PACK_AB R13, R13, R0 ;  /* 0x000000000d0d723e */ /* 0x000fe400000010ff */
[----:B------:R-:W-:Y:S02]  /*2220*/  F2FP.BF16.F32.PACK_AB R14, R21, R14 ;  /* 0x0000000e150e723e */ /* 0x000fe400000010ff */
[----:B------:R-:W-:Y:S02]  /*2230*/  IADD3.X R5, R60, c[0x0][0x184], RZ, P1, !PT ;  /* 0x000061003c057a10 */ /* 0x000fe40000ffe4ff */
[----:B------:R-:W-:Y:S01]  /*2240*/  F2FP.BF16.F32.PACK_AB R12, R7, R18 ;  /* 0x00000012070c723e */ /* 0x000fe200000010ff */
[----:B------:R-:W-:Y:S04]  /*2250*/  STG.E.128 [R2.64], R8 ;  /* 0x0000000802007986 */ /* 0x000fe8000c101d04 */
[----:B------:R-:W-:Y:S01]  /*2260*/  STG.E.128 [R4.64], R12 ;  /* 0x0000000c04007986 */ /* 0x000fe2000c101d04 */
[----:B------:R-:W-:Y:S05]  /*2270*/  EXIT ;  /* 0x000000000000794d */ /* 0x000fea0003800000 */
.L_x_0:
[----:B------:R-:W-:-:S00]  /*2280*/  BRA `(.L_x_0) ;  /* 0xfffffff000007947 */ /* 0x000fc0000383ffff */
[----:B------:R-:W-:-:S00]  /*2290*/  NOP ;  /* 0x0000000000007918 */ /* 0x000fc00000000000 */
        /* <DEDUP_REMOVED lines=14> */
.L_x_1:
